	.target	sm_100a

	.elftype	@"ET_EXEC"


//--------------------- .note.nv.tkinfo           --------------------------
	.section	.note.nv.tkinfo,"",@"SHT_NOTE"
	.sectionflags	@"SHF_NOTE_NV_TKINFO"
	.tkinfo
        /*0018*/ 	.word	0x00000081
        /*0030*/ 	.string	""
        /*0030*/ 	.string	"ptxas-blackwell"
        /*0030*/ 	.string	"Cuda compilation tools, release 12.9, V12.9.86"
        /*0030*/ 	.string	"Build cuda_12.9.r12.9/compiler.36037853_0"
        /*0030*/ 	.string	"-v  -suppress-debug-info  -lineinfo  -arch sm_100a "



//--------------------- .note.nv.cuver            --------------------------
	.section	.note.nv.cuver,"",@"SHT_NOTE"
	.sectionflags	@"SHF_NOTE_NV_CUVER"
        /*0018*/ 	.short	0x0001
        /*001a*/ 	.short	0x0064
        /*001c*/ 	.short	0x0001
        /*001e*/ 	.short	0x0000
        /*0020*/ 	.short	0x0001
        /*0022*/ 	.short	0x0000


//--------------------- .nv.info                  --------------------------
	.section	.nv.info,"",@"SHT_CUDA_INFO"
	.align	4


	//----- nvinfo : EIATTR_REGCOUNT
	.align		4
        /*0000*/ 	.byte	0x04, 0x2f
        /*0002*/ 	.short	(.L_4 - .L_3)
	.align		4
.L_3:
        /*0004*/ 	.word	index@(gluon_tcgen05)
        /*0008*/ 	.word	0x00000087


	//----- nvinfo : EIATTR_FRAME_SIZE
	.align		4
.L_4:
        /*000c*/ 	.byte	0x04, 0x11
        /*000e*/ 	.short	(.L_6 - .L_5)
	.align		4
.L_5:
        /*0010*/ 	.word	index@($__internal_2_$__cuda_sm10x_tcgen05_guardrail_trap_unallocated_columns_being_dealloced)
        /*0014*/ 	.word	0x00000000


	//----- nvinfo : EIATTR_FRAME_SIZE
	.align		4
.L_6:
        /*0018*/ 	.byte	0x04, 0x11
        /*001a*/ 	.short	(.L_8 - .L_7)
	.align		4
.L_7:
        /*001c*/ 	.word	index@($__internal_1_$__cuda_sm10x_tcgen05_guardrail_trap_phase_invalid_during_alloc)
        /*0020*/ 	.word	0x00000000


	//----- nvinfo : EIATTR_FRAME_SIZE
	.align		4
.L_8:
        /*0024*/ 	.byte	0x04, 0x11
        /*0026*/ 	.short	(.L_10 - .L_9)
	.align		4
.L_9:
        /*0028*/ 	.word	index@($__internal_0_$__cuda_sm10x_tcgen05_guardrail_trap_col_being_dealloced_not_returned_by_alloc)
        /*002c*/ 	.word	0x00000000


	//----- nvinfo : EIATTR_FRAME_SIZE
	.align		4
.L_10:
        /*0030*/ 	.byte	0x04, 0x11
        /*0032*/ 	.short	(.L_12 - .L_11)
	.align		4
.L_11:
        /*0034*/ 	.word	index@(gluon_tcgen05)
        /*0038*/ 	.word	0x00000000


	//----- nvinfo : EIATTR_MIN_STACK_SIZE
	.align		4
.L_12:
        /*003c*/ 	.byte	0x04, 0x12
        /*003e*/ 	.short	(.L_14 - .L_13)
	.align		4
.L_13:
        /*0040*/ 	.word	index@(gluon_tcgen05)
        /*0044*/ 	.word	0x00000000
.L_14:


//--------------------- .nv.info.gluon_tcgen05    --------------------------
	.section	.nv.info.gluon_tcgen05,"",@"SHT_CUDA_INFO"
	.sectionflags	@""
	.align	4


	//----- nvinfo : EIATTR_CUDA_API_VERSION
	.align		4
        /*0000*/ 	.byte	0x04, 0x37
        /*0002*/ 	.short	(.L_16 - .L_15)
.L_15:
        /*0004*/ 	.word	0x00000081


	//----- nvinfo : EIATTR_KPARAM_INFO
	.align		4
.L_16:
        /*0008*/ 	.byte	0x04, 0x17
        /*000a*/ 	.short	(.L_18 - .L_17)
.L_17:
        /*000c*/ 	.word	0x00000000
        /*0010*/ 	.short	0x000a
        /*0012*/ 	.short	0x0048
        /*0014*/ 	.byte	0x00, 0xf4, 0x21, 0x00


	//----- nvinfo : EIATTR_KPARAM_INFO
	.align		4
.L_18:
        /*0018*/ 	.byte	0x04, 0x17
        /*001a*/ 	.short	(.L_20 - .L_19)
.L_19:
        /*001c*/ 	.word	0x00000000
        /*0020*/ 	.short	0x0009
        /*0022*/ 	.short	0x0040
        /*0024*/ 	.byte	0x00, 0xf4, 0x21, 0x00


	//----- nvinfo : EIATTR_KPARAM_INFO
	.align		4
.L_20:
        /*0028*/ 	.byte	0x04, 0x17
        /*002a*/ 	.short	(.L_22 - .L_21)
.L_21:
        /*002c*/ 	.word	0x00000000
        /*0030*/ 	.short	0x0008
        /*0032*/ 	.short	0x0038
        /*0034*/ 	.byte	0x00, 0xf0, 0x21, 0x00


	//----- nvinfo : EIATTR_KPARAM_INFO
	.align		4
.L_22:
        /*0038*/ 	.byte	0x04, 0x17
        /*003a*/ 	.short	(.L_24 - .L_23)
.L_23:
        /*003c*/ 	.word	0x00000000
        /*0040*/ 	.short	0x0007
        /*0042*/ 	.short	0x0030
        /*0044*/ 	.byte	0x00, 0xf0, 0x21, 0x00


	//----- nvinfo : EIATTR_KPARAM_INFO
	.align		4
.L_24:
        /*0048*/ 	.byte	0x04, 0x17
        /*004a*/ 	.short	(.L_26 - .L_25)
.L_25:
        /*004c*/ 	.word	0x00000000
        /*0050*/ 	.short	0x0006
        /*0052*/ 	.short	0x0028
        /*0054*/ 	.byte	0x00, 0xf0, 0x21, 0x00


	//----- nvinfo : EIATTR_KPARAM_INFO
	.align		4
.L_26:
        /*0058*/ 	.byte	0x04, 0x17
        /*005a*/ 	.short	(.L_28 - .L_27)
.L_27:
        /*005c*/ 	.word	0x00000000
        /*0060*/ 	.short	0x0005
        /*0062*/ 	.short	0x0020
        /*0064*/ 	.byte	0x00, 0xf0, 0x11, 0x00


	//----- nvinfo : EIATTR_KPARAM_INFO
	.align		4
.L_28:
        /*0068*/ 	.byte	0x04, 0x17
        /*006a*/ 	.short	(.L_30 - .L_29)
.L_29:
        /*006c*/ 	.word	0x00000000
        /*0070*/ 	.short	0x0004
        /*0072*/ 	.short	0x001c
        /*0074*/ 	.byte	0x00, 0xf0, 0x11, 0x00


	//----- nvinfo : EIATTR_KPARAM_INFO
	.align		4
.L_30:
        /*0078*/ 	.byte	0x04, 0x17
        /*007a*/ 	.short	(.L_32 - .L_31)
.L_31:
        /*007c*/ 	.word	0x00000000
        /*0080*/ 	.short	0x0003
        /*0082*/ 	.short	0x0018
        /*0084*/ 	.byte	0x00, 0xf0, 0x11, 0x00


	//----- nvinfo : EIATTR_KPARAM_INFO
	.align		4
.L_32:
        /*0088*/ 	.byte	0x04, 0x17
        /*008a*/ 	.short	(.L_34 - .L_33)
.L_33:
        /*008c*/ 	.word	0x00000000
        /*0090*/ 	.short	0x0002
        /*0092*/ 	.short	0x0010
        /*0094*/ 	.byte	0x00, 0xf4, 0x21, 0x00


	//----- nvinfo : EIATTR_KPARAM_INFO
	.align		4
.L_34:
        /*0098*/ 	.byte	0x04, 0x17
        /*009a*/ 	.short	(.L_36 - .L_35)
.L_35:
        /*009c*/ 	.word	0x00000000
        /*00a0*/ 	.short	0x0001
        /*00a2*/ 	.short	0x0008
        /*00a4*/ 	.byte	0x00, 0xf4, 0x21, 0x00


	//----- nvinfo : EIATTR_KPARAM_INFO
	.align		4
.L_36:
        /*00a8*/ 	.byte	0x04, 0x17
        /*00aa*/ 	.short	(.L_38 - .L_37)
.L_37:
        /*00ac*/ 	.word	0x00000000
        /*00b0*/ 	.short	0x0000
        /*00b2*/ 	.short	0x0000
        /*00b4*/ 	.byte	0x00, 0xf4, 0x21, 0x00


	//----- nvinfo : EIATTR_AT_ENTRY_FRAGMENTS
	.align		4
.L_38:
        /*00b8*/ 	.byte	0x04, 0x4f
        /*00ba*/ 	.short	(.L_40 - .L_39)


	//   ....[0]....
.L_39:
        /*00bc*/ 	.word	0x00000004


	//----- nvinfo : EIATTR_RESERVED_SMEM_USED
	.align		4
.L_40:
        /*00c0*/ 	.byte	0x01, 0x41
	.zero		2


	//----- nvinfo : EIATTR_SPARSE_MMA_MASK
	.align		4
        /*00c4*/ 	.byte	0x03, 0x50
        /*00c6*/ 	.short	0x0000


	//----- nvinfo : EIATTR_TCGEN05_1CTA_USED
	.align		4
        /*00c8*/ 	.byte	0x01, 0x51
	.zero		2


	//----- nvinfo : EIATTR_MAXREG_COUNT
	.align		4
        /*00cc*/ 	.byte	0x03, 0x1b
        /*00ce*/ 	.short	0x00ff


	//----- nvinfo : EIATTR_NUM_BARRIERS
	.align		4
        /*00d0*/ 	.byte	0x02, 0x4c
        /*00d2*/ 	.byte	0x01
	.zero		1


	//----- nvinfo : EIATTR_INT_WARP_WIDE_INSTR_OFFSETS
	.align		4
        /*00d4*/ 	.byte	0x04, 0x31
        /*00d6*/ 	.short	(.L_42 - .L_41)


	//   ....[0]....
.L_41:
        /*00d8*/ 	.word	0x00001630


	//   ....[1]....
        /*00dc*/ 	.word	0x00001650


	//   ....[2]....
        /*00e0*/ 	.word	0x000016d0


	//   ....[3]....
        /*00e4*/ 	.word	0x000018d0


	//   ....[4]....
        /*00e8*/ 	.word	0x000018e0


	//   ....[5]....
        /*00ec*/ 	.word	0x00001940


	//   ....[6]....
        /*00f0*/ 	.word	0x00001950


	//   ....[7]....
        /*00f4*/ 	.word	0x00001b00


	//   ....[8]....
        /*00f8*/ 	.word	0x00001b10


	//   ....[9]....
        /*00fc*/ 	.word	0x00001ca0


	//   ....[10]....
        /*0100*/ 	.word	0x00001cd0


	//   ....[11]....
        /*0104*/ 	.word	0x00001cf0


	//   ....[12]....
        /*0108*/ 	.word	0x00001d30


	//   ....[13]....
        /*010c*/ 	.word	0x00001ed0


	//   ....[14]....
        /*0110*/ 	.word	0x00001ee0


	//   ....[15]....
        /*0114*/ 	.word	0x000021b0


	//   ....[16]....
        /*0118*/ 	.word	0x000021d0


	//   ....[17]....
        /*011c*/ 	.word	0x000028c0


	//   ....[18]....
        /*0120*/ 	.word	0x00002910


	//----- nvinfo : EIATTR_COOP_GROUP_MASK_REGIDS
	.align		4
.L_42:
        /*0124*/ 	.byte	0x04, 0x29
        /*0126*/ 	.short	(.L_44 - .L_43)


	//   ....[0]....
.L_43:
        /*0128*/ 	.word	0xffffffff


	//   ....[1]....
        /*012c*/ 	.word	0xffffffff


	//   ....[2]....
        /*0130*/ 	.word	0xffffffff


	//   ....[3]....
        /*0134*/ 	.word	0xffffffff


	//   ....[4]....
        /*0138*/ 	.word	0xffffffff


	//   ....[5]....
        /*013c*/ 	.word	0xffffffff


	//   ....[6]....
        /*0140*/ 	.word	0xffffffff


	//   ....[7]....
        /*0144*/ 	.word	0xffffffff


	//   ....[8]....
        /*0148*/ 	.word	0xffffffff


	//   ....[9]....
        /*014c*/ 	.word	0xffffffff


	//----- nvinfo : EIATTR_COOP_GROUP_INSTR_OFFSETS
	.align		4
.L_44:
        /*0150*/ 	.byte	0x04, 0x28
        /*0152*/ 	.short	(.L_46 - .L_45)


	//   ....[0]....
.L_45:
        /*0154*/ 	.word	0x00000050


	//   ....[1]....
        /*0158*/ 	.word	0x00000310


	//   ....[2]....
        /*015c*/ 	.word	0x000004f0


	//   ....[3]....
        /*0160*/ 	.word	0x000009a0


	//   ....[4]....
        /*0164*/ 	.word	0x00000ae0


	//   ....[5]....
        /*0168*/ 	.word	0x00000f50


	//   ....[6]....
        /*016c*/ 	.word	0x00001090


	//   ....[7]....
        /*0170*/ 	.word	0x000014e0


	//   ....[8]....
        /*0174*/ 	.word	0x00002750


	//   ....[9]....
        /*0178*/ 	.word	0x000029c0


	//----- nvinfo : EIATTR_VRC_CTA_INIT_COUNT
	.align		4
.L_46:
        /*017c*/ 	.byte	0x02, 0x4a
        /*017e*/ 	.byte	0x80
	.zero		1


	//----- nvinfo : EIATTR_MBARRIER_INSTR_OFFSETS
	.align		4
        /*0180*/ 	.byte	0x04, 0x39
        /*0182*/ 	.short	(.L_48 - .L_47)


	//   ....[0]....
.L_47:
        /*0184*/ 	.word	0x000016f0
        /*0188*/ 	.word	0x000000ff
        /*018c*/ 	.word	0x00006000
        /*0190*/ 	.short	0x0100
        /*0192*/ 	.byte	0x08
	.zero		1


	//   ....[1]....
        /*0194*/ 	.word	0x00001720
        /*0198*/ 	.word	0x000000ff
        /*019c*/ 	.word	0x00006010
        /*01a0*/ 	.short	0x0100
        /*01a2*/ 	.byte	0x08
	.zero		1


	//   ....[2]....
        /*01a4*/ 	.word	0x000017d0
        /*01a8*/ 	.word	0x000000ff
        /*01ac*/ 	.word	0x00006008
        /*01b0*/ 	.short	0x0100
        /*01b2*/ 	.byte	0x08
	.zero		1


	//   ....[3]....
        /*01b4*/ 	.word	0x000017e0
        /*01b8*/ 	.word	0x000000ff
        /*01bc*/ 	.word	0x00006018
        /*01c0*/ 	.short	0x0100
        /*01c2*/ 	.byte	0x08
	.zero		1


	//   ....[4]....
        /*01c4*/ 	.word	0x000019e0
        /*01c8*/ 	.word	0x000000ff
        /*01cc*/ 	.word	0x00006000
        /*01d0*/ 	.short	0x010a
        /*01d2*/ 	.byte	0x08
	.zero		1


	//   ....[5]....
        /*01d4*/ 	.word	0x00001b60
        /*01d8*/ 	.word	0x000000ff
        /*01dc*/ 	.word	0x00006010
        /*01e0*/ 	.short	0x010a
        /*01e2*/ 	.byte	0x08
	.zero		1


	//   ....[6]....
        /*01e4*/ 	.word	0x00001db0
        /*01e8*/ 	.word	0x000000ff
        /*01ec*/ 	.word	0x00006000
        /*01f0*/ 	.short	0x010a
        /*01f2*/ 	.byte	0x10
	.zero		1


	//   ....[7]....
        /*01f4*/ 	.word	0x00001f20
        /*01f8*/ 	.word	0x000000ff
        /*01fc*/ 	.word	0x00006010
        /*0200*/ 	.short	0x010a
        /*0202*/ 	.byte	0x10
	.zero		1


	//   ....[8]....
        /*0204*/ 	.word	0x00001ff0
        /*0208*/ 	.word	0x000000ff
        /*020c*/ 	.word	0x00006000
        /*0210*/ 	.short	0x0108
        /*0212*/ 	.byte	0x08
	.zero		1


	//   ....[9]....
        /*0214*/ 	.word	0x00002000
        /*0218*/ 	.word	0x000000ff
        /*021c*/ 	.word	0x00006010
        /*0220*/ 	.short	0x0108
        /*0222*/ 	.byte	0x08
	.zero		1


	//   ....[10]....
        /*0224*/ 	.word	0x00002050
        /*0228*/ 	.word	0x000000ff
        /*022c*/ 	.word	0x00006008
        /*0230*/ 	.short	0x0108
        /*0232*/ 	.byte	0x08
	.zero		1


	//   ....[11]....
        /*0234*/ 	.word	0x00002060
        /*0238*/ 	.word	0x000000ff
        /*023c*/ 	.word	0x00006018
        /*0240*/ 	.short	0x0108
        /*0242*/ 	.byte	0x08
	.zero		1


	//   ....[12]....
        /*0244*/ 	.word	0x000029e0
        /*0248*/ 	.word	0x000000ff
        /*024c*/ 	.word	0x00006000
        /*0250*/ 	.short	0x010a
        /*0252*/ 	.byte	0x08
	.zero		1


	//   ....[13]....
        /*0254*/ 	.word	0x00002a10
        /*0258*/ 	.word	0x000000ff
        /*025c*/ 	.word	0x00006010
        /*0260*/ 	.short	0x010a
        /*0262*/ 	.byte	0x08
	.zero		1


	//   ....[14]....
        /*0264*/ 	.word	0x00002a40
        /*0268*/ 	.word	0x000000ff
        /*026c*/ 	.word	0x00006000
        /*0270*/ 	.short	0x010a
        /*0272*/ 	.byte	0x10
	.zero		1


	//   ....[15]....
        /*0274*/ 	.word	0x00002a70
        /*0278*/ 	.word	0x000000ff
        /*027c*/ 	.word	0x00006010
        /*0280*/ 	.short	0x010a
        /*0282*/ 	.byte	0x10
	.zero		1


	//----- nvinfo : EIATTR_NUM_MBARRIERS
	.align		4
.L_48:
        /*0284*/ 	.byte	0x03, 0x38
        /*0286*/ 	.short	0x0004


	//----- nvinfo : EIATTR_EXIT_INSTR_OFFSETS
	.align		4
        /*0288*/ 	.byte	0x04, 0x1c
        /*028a*/ 	.short	(.L_50 - .L_49)


	//   ....[0]....
.L_49:
        /*028c*/ 	.word	0x000029d0


	//----- nvinfo : EIATTR_REQNTID
	.align		4
.L_50:
        /*0290*/ 	.byte	0x04, 0x10
        /*0292*/ 	.short	(.L_52 - .L_51)
.L_51:
        /*0294*/ 	.word	0x00000100
        /*0298*/ 	.word	0x00000001
        /*029c*/ 	.word	0x00000001


	//----- nvinfo : EIATTR_CRS_STACK_SIZE
	.align		4
.L_52:
        /*02a0*/ 	.byte	0x04, 0x1e
        /*02a2*/ 	.short	(.L_54 - .L_53)
.L_53:
        /*02a4*/ 	.word	0x00000000


	//----- nvinfo : EIATTR_CBANK_PARAM_SIZE
	.align		4
.L_54:
        /*02a8*/ 	.byte	0x03, 0x19
        /*02aa*/ 	.short	0x0050


	//----- nvinfo : EIATTR_PARAM_CBANK
	.align		4
        /*02ac*/ 	.byte	0x04, 0x0a
        /*02ae*/ 	.short	(.L_56 - .L_55)
	.align		4
.L_55:
        /*02b0*/ 	.word	index@(.nv.constant0.gluon_tcgen05)
        /*02b4*/ 	.short	0x0380
        /*02b6*/ 	.short	0x0050


	//----- nvinfo : EIATTR_SW_WAR
	.align		4
.L_56:
        /*02b8*/ 	.byte	0x04, 0x36
        /*02ba*/ 	.short	(.L_58 - .L_57)
.L_57:
        /*02bc*/ 	.word	0x00000008
.L_58:


//--------------------- .nv.compat                --------------------------
	.section	.nv.compat,"",@"SHT_CUDA_COMPAT_INFO"
	.align	4
        /*0000*/ 	.byte	0x02, 0x02, 0x02, 0x00, 0x02, 0x05, 0x05, 0x00, 0x02, 0x03, 0x03, 0x00, 0x02, 0x06, 0x01, 0x00


//--------------------- .nv.callgraph             --------------------------
	.section	.nv.callgraph,"",@"SHT_CUDA_CALLGRAPH"
	.align	4
	.sectionentsize	8
	.align		4
        /*0000*/ 	.word	0x00000000
	.align		4
        /*0004*/ 	.word	0xffffffff
	.align		4
        /*0008*/ 	.word	0x00000000
	.align		4
        /*000c*/ 	.word	0xfffffffe
	.align		4
        /*0010*/ 	.word	0x00000000
	.align		4
        /*0014*/ 	.word	0xfffffffd
	.align		4
        /*0018*/ 	.word	0x00000000
	.align		4
        /*001c*/ 	.word	0xfffffffc


//--------------------- .text.gluon_tcgen05       --------------------------
	.section	.text.gluon_tcgen05,"ax",@progbits
	.align	128
        .global         gluon_tcgen05
        .type           gluon_tcgen05,@function
        .size           gluon_tcgen05,(.L_x_77 - gluon_tcgen05)
        .other          gluon_tcgen05,@"STO_CUDA_ENTRY STV_DEFAULT"
gluon_tcgen05:
.text.gluon_tcgen05:
[----:B------:R-:W1:Y:S01]  /*0000*/  LDC R1, c[0x0][0x37c] ;  /* 0x0000df00ff017b82 */ /* 0x000e620000000800 */
[----:B------:R-:W2:Y:S02]  /*0010*/  S2R R0, SR_TID.X ;  /* 0x0000000000007919 */ /* 0x000ea40000002100 */
[----:B--2---:R-:W-:-:S13]  /*0020*/  ISETP.GE.U32.AND P2, PT, R0, 0x20, PT ;  /* 0x000000200000780c */ /* 0x004fda0003f46070 */
[----:B------:R-:W-:Y:S05]  /*0030*/  @P2 BRA `(.L_x_0) ;  /* 0x0000000000b82947 */ /* 0x000fea0003800000 */
[----:B------:R-:W2:Y:S01]  /*0040*/  S2UR UR6, SR_CgaCtaId ;  /* 0x00000000000679c3 */ /* 0x000ea20000008800 */
[----:B------:R-:W-:Y:S01]  /*0050*/  NOP ;  /* 0x0000000000007918 */ /* 0x000fe20000000000 */
[----:B------:R-:W-:Y:S02]  /*0060*/  UMOV UR4, 0x40 ;  /* 0x0000004000047882 */ /* 0x000fe40000000000 */
[----:B--2---:R-:W-:-:S09]  /*0070*/  ULEA UR4, UR6, UR4, 0x18 ;  /* 0x0000000406047291 */ /* 0x004fd2000f8ec0ff */
[----:B------:R-:W2:Y:S01]  /*0080*/  LDS.U8 R2, [UR4] ;  /* 0x00000004ff027984 */ /* 0x000ea20008000000 */
[----:B------:R-:W-:Y:S02]  /*0090*/  UMOV UR4, 0x400 ;  /* 0x0000040000047882 */ /* 0x000fe40000000000 */
[----:B------:R-:W-:Y:S01]  /*00a0*/  ULEA UR4, UR6, UR4, 0x18 ;  /* 0x0000000406047291 */ /* 0x000fe2000f8ec0ff */
[----:B--2---:R-:W-:-:S13]  /*00b0*/  ISETP.NE.AND P0, PT, R2, RZ, PT ;  /* 0x000000ff0200720c */ /* 0x004fda0003f05270 */
[----:B------:R-:W-:Y:S05]  /*00c0*/  @P0 BRA `(.L_x_1) ;  /* 0x00000000007c0947 */ /* 0x000fea0003800000 */
[----:B------:R-:W-:-:S13]  /*00d0*/  ELECT P0, URZ, PT ;  /* 0x0000000000ff782f */ /* 0x000fda0003800000 */
[----:B------:R-:W-:Y:S05]  /*00e0*/  @!P0 BRA `(.L_x_2) ;  /* 0x0000000000848947 */ /* 0x000fea0003800000 */
[----:B------:R-:W-:Y:S01]  /*00f0*/  UMOV UR5, 0x8 ;  /* 0x0000000800057882 */ /* 0x000fe20000000000 */
[----:B------:R-:W-:Y:S02]  /*0100*/  IMAD.MOV.U32 R5, RZ, RZ, 0x1 ;  /* 0x00000001ff057424 */ /* 0x000fe400078e00ff */
[----:B------:R-:W-:Y:S02]  /*0110*/  IMAD.MOV.U32 R3, RZ, RZ, 0xff ;  /* 0x000000ffff037424 */ /* 0x000fe400078e00ff */
[----:B------:R-:W-:Y:S04]  /*0120*/  DEPBAR.LE SB2, 0x36 ;  /* 0x0000ad800000791a */ /* 0x000fe80000000000 */
[----:B------:R-:W2:Y:S02]  /*0130*/  UTCATOMSWS.FIND_AND_SET.ALIGN UP0, UR5, UR5 ;  /* 0x00000005000575e3 */ /* 0x000ea40008000800 */
[----:B--2---:R-:W-:-:S04]  /*0140*/  PLOP3.LUT P0, PT, PT, PT, UP0, 0x80, 0x8 ;  /* 0x000000000008781c */ /* 0x004fc80003f0f008 */
[----:B------:R-:W-:-:S04]  /*0150*/  SEL R2, RZ, 0xffffffff, !P0 ;  /* 0xffffffffff027807 */ /* 0x000fc80004000000 */
[----:B------:R-:W-:Y:S01]  /*0160*/  ISETP.NE.AND P0, PT, R2, RZ, PT ;  /* 0x000000ff0200720c */ /* 0x000fe20003f05270 */
[----:B------:R-:W-:-:S12]  /*0170*/  IMAD.U32 R2, RZ, RZ, UR5 ;  /* 0x00000005ff027e24 */ /* 0x000fd8000f8e00ff */
[----:B------:R-:W-:Y:S05]  /*0180*/  @P0 BRA `(.L_x_3) ;  /* 0x0000000000240947 */ /* 0x000fea0003800000 */
.L_x_4:
[----:B------:R-:W-:Y:S05]  /*0190*/  NANOSLEEP 0x64 ;  /* 0x000000640000795d */ /* 0x000fea0003800000 */
[----:B------:R-:W-:-:S05]  /*01a0*/  UMOV UR5, 0x8 ;  /* 0x0000000800057882 */ /* 0x000fca0000000000 */
[----:B------:R-:W-:Y:S04]  /*01b0*/  DEPBAR.LE SB2, 0x36 ;  /* 0x0000ad800000791a */ /* 0x000fe80000000000 */
[----:B------:R-:W2:Y:S02]  /*01c0*/  UTCATOMSWS.FIND_AND_SET.ALIGN UP0, UR5, UR5 ;  /* 0x00000005000575e3 */ /* 0x000ea40008000800 */
[----:B--2---:R-:W-:-:S04]  /*01d0*/  PLOP3.LUT P0, PT, PT, PT, UP0, 0x80, 0x8 ;  /* 0x000000000008781c */ /* 0x004fc80003f0f008 */
[----:B------:R-:W-:-:S04]  /*01e0*/  SEL R2, RZ, 0xffffffff, !P0 ;  /* 0xffffffffff027807 */ /* 0x000fc80004000000 */
[----:B------:R-:W-:Y:S01]  /*01f0*/  ISETP.NE.AND P0, PT, R2, RZ, PT ;  /* 0x000000ff0200720c */ /* 0x000fe20003f05270 */
[----:B------:R-:W-:-:S12]  /*0200*/  IMAD.U32 R2, RZ, RZ, UR5 ;  /* 0x00000005ff027e24 */ /* 0x000fd8000f8e00ff */
[----:B------:R-:W-:Y:S05]  /*0210*/  @!P0 BRA `(.L_x_4) ;  /* 0xfffffffc00dc8947 */ /* 0x000fea000383ffff */
.L_x_3:
[C---:B------:R-:W-:Y:S01]  /*0220*/  VIADD R4, R2.reuse, 0x10 ;  /* 0x0000001002047836 */ /* 0x040fe20000000000 */
[----:B------:R-:W-:Y:S01]  /*0230*/  UMOV UR5, 0x50 ;  /* 0x0000005000057882 */ /* 0x000fe20000000000 */
[----:B------:R-:W-:Y:S01]  /*0240*/  SHF.L.U32 R3, R3, R2, RZ ;  /* 0x0000000203037219 */ /* 0x000fe200000006ff */
[----:B------:R-:W-:Y:S01]  /*0250*/  ULEA UR5, UR6, UR5, 0x18 ;  /* 0x0000000506057291 */ /* 0x000fe2000f8ec0ff */
[----:B------:R-:W-:Y:S01]  /*0260*/  IMAD.SHL.U32 R2, R2, 0x20, RZ ;  /* 0x0000002002027824 */ /* 0x000fe200078e00ff */
[----:B------:R-:W-:-:S04]  /*0270*/  SHF.L.U32 R4, R5, R4, RZ ;  /* 0x0000000405047219 */ /* 0x000fc800000006ff */
[----:B------:R-:W-:-:S05]  /*0280*/  LOP3.LUT R3, R4, R3, RZ, 0xfc, !PT ;  /* 0x0000000304037212 */ /* 0x000fca00078efcff */
[----:B------:R2:W-:Y:S04]  /*0290*/  ATOMS.OR RZ, [UR5], R3 ;  /* 0x00000003ffff798c */ /* 0x0005e8000b000005 */
[----:B------:R2:W-:Y:S01]  /*02a0*/  STS [UR4], R2 ;  /* 0x00000002ff007988 */ /* 0x0005e20008000804 */
[----:B------:R-:W-:Y:S05]  /*02b0*/  BRA `(.L_x_2) ;  /* 0x0000000000107947 */ /* 0x000fea0003800000 */
.L_x_1:
[----:B------:R-:W-:Y:S01]  /*02c0*/  IMAD.MOV.U32 R3, RZ, RZ, -0x1 ;  /* 0xffffffffff037424 */ /* 0x000fe200078e00ff */
[----:B------:R-:W-:-:S04]  /*02d0*/  MOV R2, 0x300 ;  /* 0x0000030000027802 */ /* 0x000fc80000000f00 */
[----:B------:R2:W-:Y:S03]  /*02e0*/  STS [UR4], R3 ;  /* 0x00000003ff007988 */ /* 0x0005e60008000804 */
[----:B-12---:R-:W-:Y:S05]  /*02f0*/  CALL.REL.NOINC `($__internal_1_$__cuda_sm10x_tcgen05_guardrail_trap_phase_invalid_during_alloc) ;  /* 0x0000002400f47944 */ /* 0x006fea0003c00000 */
.L_x_2:
[----:B------:R-:W-:Y:S05]  /*0300*/  WARPSYNC.ALL ;  /* 0x0000000000007948 */ /* 0x000fea0003800000 */
[----:B------:R-:W-:Y:S01]  /*0310*/  NOP ;  /* 0x0000000000007918 */ /* 0x000fe20000000000 */
.L_x_0:
[----:B------:R-:W3:Y:S08]  /*0320*/  S2UR UR4, SR_CgaCtaId ;  /* 0x00000000000479c3 */ /* 0x000ef00000008800 */
[----:B------:R-:W-:Y:S01]  /*0330*/  BAR.SYNC.DEFER_BLOCKING 0x0 ;  /* 0x0000000000007b1d */ /* 0x000fe20000010000 */
[----:B------:R-:W-:-:S05]  /*0340*/  LOP3.LUT R132, R0, 0xff, RZ, 0xc0, !PT ;  /* 0x000000ff00847812 */ /* 0x000fca00078ec0ff */
[----:B------:R-:W-:Y:S02]  /*0350*/  UMOV UR8, 0x400 ;  /* 0x0000040000087882 */ /* 0x000fe40000000000 */
[----:B------:R-:W4:Y:S08]  /*0360*/  LDC R10, c[0x0][0x3a0] ;  /* 0x0000e800ff0a7b82 */ /* 0x000f300000000800 */
[----:B------:R-:W5:Y:S01]  /*0370*/  S2UR UR14, SR_CTAID.Y ;  /* 0x00000000000e79c3 */ /* 0x000f620000002600 */
[----:B---3--:R-:W-:-:S09]  /*0380*/  ULEA UR8, UR4, UR8, 0x18 ;  /* 0x0000000804087291 */ /* 0x008fd2000f8ec0ff */
[----:B--2---:R-:W2:Y:S01]  /*0390*/  LDS R3, [UR8] ;  /* 0x00000008ff037984 */ /* 0x004ea20008000800 */
[----:B------:R-:W-:Y:S06]  /*03a0*/  BAR.SYNC.DEFER_BLOCKING 0x0 ;  /* 0x0000000000007b1d */ /* 0x000fec0000010000 */
[----:B------:R-:W-:Y:S05]  /*03b0*/  @P2 BRA `(.L_x_5) ;  /* 0x0000000000182947 */ /* 0x000fea0003800000 */
[----:B------:R-:W-:Y:S01]  /*03c0*/  ELECT P0, URZ, PT ;  /* 0x0000000000ff782f */ /* 0x000fe20003800000 */
[----:B------:R-:W-:Y:S01]  /*03d0*/  IMAD.MOV.U32 R2, RZ, RZ, 0x1 ;  /* 0x00000001ff027424 */ /* 0x000fe200078e00ff */
[----:B------:R-:W-:Y:S01]  /*03e0*/  UMOV UR5, 0x40 ;  /* 0x0000004000057882 */ /* 0x000fe20000000000 */
[----:B------:R-:W-:Y:S01]  /*03f0*/  UVIRTCOUNT.DEALLOC.SMPOOL 0x80 ;  /* 0x000000800000784c */ /* 0x000fe20000000000 */
[----:B------:R-:W-:-:S09]  /*0400*/  ULEA UR5, UR4, UR5, 0x18 ;  /* 0x0000000504057291 */ /* 0x000fd2000f8ec0ff */
[----:B------:R3:W-:Y:S03]  /*0410*/  @P0 STS.U8 [UR5], R2 ;  /* 0x00000002ff000988 */ /* 0x0007e60008000005 */
.L_x_5:
[----:B------:R-:W3:Y:S01]  /*0420*/  S2UR UR4, SR_CTAID.Z ;  /* 0x00000000000479c3 */ /* 0x000ee20000002700 */
[----:B------:R-:W5:Y:S01]  /*0430*/  LDCU UR5, c[0x0][0x370] ;  /* 0x00006e00ff0577ac */ /* 0x000f620008000800 */
[----:B------:R-:W-:Y:S01]  /*0440*/  ISETP.GE.U32.AND P0, PT, R132, 0x20, PT ;  /* 0x000000208400780c */ /* 0x000fe20003f06070 */
[----:B----4-:R-:W-:Y:S01]  /*0450*/  VIADD R5, R10, 0xffffffff ;  /* 0xffffffff0a057836 */ /* 0x010fe20000000000 */
[C---:B------:R-:W-:Y:S01]  /*0460*/  ISETP.NE.U32.AND P3, PT, R132.reuse, RZ, PT ;  /* 0x000000ff8400720c */ /* 0x040fe20003f65070 */
[----:B------:R-:W3:Y:S01]  /*0470*/  LDCU UR6, c[0x0][0x374] ;  /* 0x00006e80ff0677ac */ /* 0x000ee20008000800 */
[----:B------:R-:W-:Y:S01]  /*0480*/  LEA R4, R132, UR8, 0x2 ;  /* 0x0000000884047c11 */ /* 0x000fe2000f8e10ff */
[----:B------:R-:W-:Y:S01]  /*0490*/  BSSY.RECONVERGENT B0, `(.L_x_6) ;  /* 0x0000015000007945 */ /* 0x000fe20003800200 */
[----:B------:R-:W5:Y:S01]  /*04a0*/  S2UR UR12, SR_CTAID.X ;  /* 0x00000000000c79c3 */ /* 0x000f620000002500 */
[----:B------:R-:W4:Y:S01]  /*04b0*/  LDCU.64 UR10, c[0x0][0x3c0] ;  /* 0x00007800ff0a77ac */ /* 0x000f220008000a00 */
[----:B--2---:R-:W-:-:S05]  /*04c0*/  R2UR UR24, R3 ;  /* 0x00000000031872ca */ /* 0x004fca00000e0000 */
[----:B------:R2:W-:Y:S01]  /*04d0*/  @!P0 STS [R4], RZ ;  /* 0x000000ff04008388 */ /* 0x0005e20000000800 */
[----:B------:R-:W1:Y:S01]  /*04e0*/  LDC R6, c[0x0][0x398] ;  /* 0x0000e600ff067b82 */ /* 0x000e620000000800 */
[----:B------:R-:W-:Y:S02]  /*04f0*/  NOP ;  /* 0x0000000000007918 */ /* 0x000fe40000000000 */
[----:B------:R2:W-:Y:S01]  /*0500*/  @!P3 STS [UR8+0x20], R5 ;  /* 0x00002005ff00b988 */ /* 0x0005e20008000808 */
[----:B---3-5:R-:W-:-:S04]  /*0510*/  UIMAD UR4, UR4, UR6, UR14 ;  /* 0x00000006040472a4 */ /* 0x028fc8000f8e020e */
[----:B------:R-:W-:-:S04]  /*0520*/  UIMAD UR4, UR4, UR5, UR12 ;  /* 0x00000005040472a4 */ /* 0x000fc8000f8e020c */
[----:B------:R-:W-:-:S04]  /*0530*/  UIMAD UR4, UR4, 0x180, URZ ;  /* 0x00000180040478a4 */ /* 0x000fc8000f8e02ff */
[----:B----4-:R-:W-:Y:S01]  /*0540*/  UIADD3 UR20, UP0, UPT, UR4, UR10, URZ ;  /* 0x0000000a04147290 */ /* 0x010fe2000ff1e0ff */
[----:B-1----:R-:W-:-:S03]  /*0550*/  VIADD R6, R6, 0xffffffff ;  /* 0xffffffff06067836 */ /* 0x002fc60000000000 */
[----:B------:R-:W-:Y:S01]  /*0560*/  ULEA.HI.X.SX32 UR21, UR4, UR11, 0x1, UP0 ;  /* 0x0000000b04157291 */ /* 0x000fe200080f0eff */
[----:B--2---:R-:W-:Y:S11]  /*0570*/  @P3 BRA `(.L_x_7) ;  /* 0x0000000000183947 */ /* 0x004ff60003800000 */
[----:B------:R-:W1:Y:S01]  /*0580*/  LDS R2, [UR8+0x8] ;  /* 0x00000808ff027984 */ /* 0x000e620008000800 */
[----:B------:R-:W2:Y:S01]  /*0590*/  LDC.64 R8, c[0x0][0x380] ;  /* 0x0000e000ff087b82 */ /* 0x000ea20000000a00 */
[----:B------:R-:W-:Y:S02]  /*05a0*/  IMAD.MOV.U32 R3, RZ, RZ, 0x70 ;  /* 0x00000070ff037424 */ /* 0x000fe400078e00ff */
[----:B--2---:R2:W-:Y:S03]  /*05b0*/  STS.64 [UR8], R8 ;  /* 0x00000008ff007988 */ /* 0x0045e60008000a08 */
[----:B-1----:R-:W-:-:S05]  /*05c0*/  LOP3.LUT R2, R2, 0x10, R3, 0xd8, !PT ;  /* 0x0000001002027812 */ /* 0x002fca00078ed803 */
[----:B------:R2:W-:Y:S02]  /*05d0*/  STS [UR8+0x8], R2 ;  /* 0x00000802ff007988 */ /* 0x0005e40008000808 */
.L_x_7:
[----:B------:R-:W-:Y:S05]  /*05e0*/  BSYNC.RECONVERGENT B0 ;  /* 0x0000000000007941 */ /* 0x000fea0003800200 */
.L_x_6:
[----:B------:R-:W-:Y:S04]  /*05f0*/  BSSY.RECONVERGENT B0, `(.L_x_8) ;  /* 0x000000a000007945 */ /* 0x000fe80003800200 */
[----:B------:R-:W-:Y:S05]  /*0600*/  @P3 BRA `(.L_x_9) ;  /* 0x0000000000203947 */ /* 0x000fea0003800000 */
[----:B--2---:R-:W1:Y:S01]  /*0610*/  LDS R2, [UR8+0x34] ;  /* 0x00003408ff027984 */ /* 0x004e620008000800 */
[----:B------:R-:W-:Y:S02]  /*0620*/  IMAD.MOV.U32 R3, RZ, RZ, 0x1f000000 ;  /* 0x1f000000ff037424 */ /* 0x000fe400078e00ff */
[----:B------:R-:W-:Y:S01]  /*0630*/  @!P3 IMAD.MOV.U32 R7, RZ, RZ, 0x7f ;  /* 0x0000007fff07b424 */ /* 0x000fe200078e00ff */
[----:B------:R-:W2:Y:S02]  /*0640*/  @!P3 LDS R8, [UR8+0x38] ;  /* 0x00003808ff08b984 */ /* 0x000ea40008000800 */
[----:B-1----:R-:W-:Y:S02]  /*0650*/  LOP3.LUT R2, R2, 0xff000000, R3, 0xb8, !PT ;  /* 0xff00000002027812 */ /* 0x002fe400078eb803 */
[----:B--2---:R-:W-:-:S03]  /*0660*/  @!P3 LOP3.LUT R3, R8, 0xff, R7, 0xb8, !PT ;  /* 0x000000ff0803b812 */ /* 0x004fc600078eb807 */
[----:B------:R1:W-:Y:S04]  /*0670*/  STS [UR8+0x34], R2 ;  /* 0x00003402ff007988 */ /* 0x0003e80008000808 */
[----:B------:R1:W-:Y:S02]  /*0680*/  @!P3 STS [UR8+0x38], R3 ;  /* 0x00003803ff00b988 */ /* 0x0003e40008000808 */
.L_x_9:
[----:B------:R-:W-:Y:S05]  /*0690*/  BSYNC.RECONVERGENT B0 ;  /* 0x0000000000007941 */ /* 0x000fea0003800200 */
.L_x_8:
[----:B------:R-:W-:Y:S04]  /*06a0*/  BSSY.RECONVERGENT B0, `(.L_x_10) ;  /* 0x000000a000007945 */ /* 0x000fe80003800200 */
[----:B------:R-:W-:Y:S05]  /*06b0*/  @P3 BRA `(.L_x_11) ;  /* 0x0000000000203947 */ /* 0x000fea0003800000 */
[----:B-12---:R-:W1:Y:S01]  /*06c0*/  LDS R2, [UR8+0x1c] ;  /* 0x00001c08ff027984 */ /* 0x006e620008000800 */
[----:B------:R-:W2:Y:S03]  /*06d0*/  LDC.64 R8, c[0x0][0x3a8] ;  /* 0x0000ea00ff087b82 */ /* 0x000ea60000000a00 */
[----:B------:R3:W-:Y:S01]  /*06e0*/  STS [UR8+0x24], R6 ;  /* 0x00002406ff007988 */ /* 0x0007e20008000808 */
[--C-:B--2---:R-:W-:Y:S02]  /*06f0*/  SHF.R.U32.HI R7, RZ, 0x4, R9.reuse ;  /* 0x00000004ff077819 */ /* 0x104fe40000011609 */
[----:B------:R-:W-:-:S05]  /*0700*/  SHF.R.U64 R3, R8, 0x4, R9 ;  /* 0x0000000408037819 */ /* 0x000fca0000001209 */
[----:B------:R3:W-:Y:S01]  /*0710*/  STS [UR8+0xc], R3 ;  /* 0x00000c03ff007988 */ /* 0x0007e20008000808 */
[----:B-1----:R-:W-:-:S05]  /*0720*/  LOP3.LUT R2, R2, 0xf, R7, 0xb8, !PT ;  /* 0x0000000f02027812 */ /* 0x002fca00078eb807 */
[----:B------:R3:W-:Y:S02]  /*0730*/  STS [UR8+0x1c], R2 ;  /* 0x00001c02ff007988 */ /* 0x0007e40008000808 */
.L_x_11:
[----:B------:R-:W-:Y:S05]  /*0740*/  BSYNC.RECONVERGENT B0 ;  /* 0x0000000000007941 */ /* 0x000fea0003800200 */
.L_x_10:
[----:B------:R-:W-:Y:S04]  /*0750*/  BSSY.RECONVERGENT B1, `(.L_x_12) ;  /* 0x000001d000017945 */ /* 0x000fe80003800200 */
[----:B------:R-:W-:Y:S04]  /*0760*/  BSSY.RELIABLE B0, `(.L_x_13) ;  /* 0x0000018000007945 */ /* 0x000fe80003800100 */
[----:B------:R-:W-:Y:S05]  /*0770*/  @P3 BRA `(.L_x_14) ;  /* 0x00000000001c3947 */ /* 0x000fea0003800000 */
[----:B-123--:R-:W1:Y:S02]  /*0780*/  LDS R2, [UR8+0x34] ;  /* 0x00003408ff027984 */ /* 0x00ee640008000800 */
[----:B-1----:R-:W-:-:S05]  /*0790*/  LOP3.LUT R2, R2, 0x7, RZ, 0xb8, !PT ;  /* 0x0000000702027812 */ /* 0x002fca00078eb8ff */
[----:B------:R1:W-:Y:S01]  /*07a0*/  STS [UR8+0x34], R2 ;  /* 0x00003402ff007988 */ /* 0x0003e20008000808 */
[----:B------:R-:W-:Y:S05]  /*07b0*/  @P3 BRA `(.L_x_15) ;  /* 0x00000000001c3947 */ /* 0x000fea0003800000 */
[----:B-1----:R-:W1:Y:S02]  /*07c0*/  LDS R2, [UR8+0x34] ;  /* 0x00003408ff027984 */ /* 0x002e640008000800 */
[----:B-1----:R-:W-:-:S05]  /*07d0*/  LOP3.LUT R2, R2, 0x38, RZ, 0xb8, !PT ;  /* 0x0000003802027812 */ /* 0x002fca00078eb8ff */
[----:B------:R4:W-:Y:S02]  /*07e0*/  STS [UR8+0x34], R2 ;  /* 0x00003402ff007988 */ /* 0x0009e40008000808 */
.L_x_14:
[----:B------:R-:W-:Y:S05]  /*07f0*/  @P3 BRA `(.L_x_16) ;  /* 0x00000000001c3947 */ /* 0x000fea0003800000 */
[----:B-1234-:R-:W1:Y:S02]  /*0800*/  LDS R2, [UR8+0x8] ;  /* 0x00000808ff027984 */ /* 0x01ee640008000800 */
[----:B-1----:R-:W-:-:S05]  /*0810*/  LOP3.LUT R2, R2, 0x780, RZ, 0xb8, !PT ;  /* 0x0000078002027812 */ /* 0x002fca00078eb8ff */
[----:B------:R2:W-:Y:S02]  /*0820*/  STS [UR8+0x8], R2 ;  /* 0x00000802ff007988 */ /* 0x0005e40008000808 */
.L_x_15:
[----:B------:R-:W-:Y:S05]  /*0830*/  @P3 BRA `(.L_x_17) ;  /* 0x0000000000283947 */ /* 0x000fea0003800000 */
[----:B-12---:R-:W1:Y:S02]  /*0840*/  LDS R2, [UR8+0x8] ;  /* 0x00000808ff027984 */ /* 0x006e640008000800 */
[----:B-1----:R-:W-:-:S05]  /*0850*/  LOP3.LUT R2, R2, 0x1800, RZ, 0xb8, !PT ;  /* 0x0000180002027812 */ /* 0x002fca00078eb8ff */
[----:B------:R5:W-:Y:S02]  /*0860*/  STS [UR8+0x8], R2 ;  /* 0x00000802ff007988 */ /* 0x000be40008000808 */
.L_x_16:
[----:B------:R-:W-:Y:S05]  /*0870*/  @P3 BREAK.RELIABLE B0 ;  /* 0x0000000000003942 */ /* 0x000fea0003800100 */
[----:B------:R-:W-:Y:S05]  /*0880*/  @P3 BRA `(.L_x_18) ;  /* 0x0000000000243947 */ /* 0x000fea0003800000 */
[----:B-1-3--:R-:W1:Y:S01]  /*0890*/  LDS R3, [UR8+0x8] ;  /* 0x00000808ff037984 */ /* 0x00ae620008000800 */
[----:B--2-45:R-:W-:-:S05]  /*08a0*/  IMAD.MOV.U32 R2, RZ, RZ, 0x6000 ;  /* 0x00006000ff027424 */ /* 0x034fca00078e00ff */
[----:B-1----:R-:W-:-:S04]  /*08b0*/  LOP3.LUT R2, R3, 0x2000, R2, 0xd8, !PT ;  /* 0x0000200003027812 */ /* 0x002fc800078ed802 */
[----:B------:R-:W-:-:S05]  /*08c0*/  LOP3.LUT R2, R2, 0x400000, RZ, 0xb8, !PT ;  /* 0x0040000002027812 */ /* 0x000fca00078eb8ff */
[----:B------:R3:W-:Y:S02]  /*08d0*/  STS [UR8+0x8], R2 ;  /* 0x00000802ff007988 */ /* 0x0007e40008000808 */
.L_x_17:
[----:B------:R-:W-:Y:S05]  /*08e0*/  BSYNC.RELIABLE B0 ;  /* 0x0000000000007941 */ /* 0x000fea0003800100 */
.L_x_13:
[----:B-123--:R-:W1:Y:S02]  /*08f0*/  @!P3 LDS R2, [UR8+0x8] ;  /* 0x00000808ff02b984 */ /* 0x00ee640008000800 */
[----:B-1----:R-:W-:-:S05]  /*0900*/  @!P3 LOP3.LUT R2, R2, 0x8000, RZ, 0xb8, !PT ;  /* 0x000080000202b812 */ /* 0x002fca00078eb8ff */
[----:B------:R1:W-:Y:S02]  /*0910*/  @!P3 STS [UR8+0x8], R2 ;  /* 0x00000802ff00b988 */ /* 0x0003e40008000808 */
.L_x_18:
[----:B------:R-:W-:Y:S05]  /*0920*/  BSYNC.RECONVERGENT B1 ;  /* 0x0000000000017941 */ /* 0x000fea0003800200 */
.L_x_12:
[----:B------:R-:W-:Y:S05]  /*0930*/  WARPSYNC.ALL ;  /* 0x0000000000007948 */ /* 0x000fea0003800000 */
[----:B------:R-:W-:Y:S01]  /*0940*/  NOP ;  /* 0x0000000000007918 */ /* 0x000fe20000000000 */
[----:B------:R-:W1:Y:S02]  /*0950*/  LDC R7, c[0x0][0x39c] ;  /* 0x0000e700ff077b82 */ /* 0x000e640000000800 */
[----:B-1----:R-:W-:Y:S01]  /*0960*/  VIADD R7, R7, 0xffffffff ;  /* 0xffffffff07077836 */ /* 0x002fe20000000000 */
[----:B------:R-:W-:Y:S06]  /*0970*/  @P0 BRA `(.L_x_19) ;  /* 0x0000000000300947 */ /* 0x000fec0003800000 */
[----:B--2345:R-:W1:Y:S01]  /*0980*/  S2R R2, SR_LANEID ;  /* 0x0000000000027919 */ /* 0x03ce620000000000 */
[----:B------:R-:W-:Y:S05]  /*0990*/  WARPSYNC.ALL ;  /* 0x0000000000007948 */ /* 0x000fea0003800000 */
[----:B------:R-:W-:Y:S01]  /*09a0*/  NOP ;  /* 0x0000000000007918 */ /* 0x000fe20000000000 */
[----:B-1----:R-:W-:-:S05]  /*09b0*/  IMAD.SHL.U32 R8, R2, 0x4, RZ ;  /* 0x0000000402087824 */ /* 0x002fca00078e00ff */
[----:B------:R-:W1:Y:S01]  /*09c0*/  LDS R9, [R8+UR8] ;  /* 0x0000000808097984 */ /* 0x000e620008000800 */
[----:B------:R-:W-:-:S05]  /*09d0*/  IADD3 R2, P1, PT, R8, UR20, RZ ;  /* 0x0000001408027c10 */ /* 0x000fca000ff3e0ff */
[----:B------:R-:W-:-:S05]  /*09e0*/  IMAD.X R3, RZ, RZ, UR21, P1 ;  /* 0x00000015ff037e24 */ /* 0x000fca00088e06ff */
[----:B-1----:R1:W2:Y:S01]  /*09f0*/  ATOMG.E.EXCH.STRONG.GPU PT, RZ, [R2], R9 ;  /* 0x0000000902ff73a8 */ /* 0x0022a200041ee100 */
[----:B------:R-:W-:-:S04]  /*0a00*/  DEPBAR {5,4,3,2,1,0} ;  /* 0x0000003f0000791a */ /* 0x000fc80000000000 */
[----:B------:R-:W3:Y:S02]  /*0a10*/  CCTL.E.C.LDCU.IV.DEEP [UR20] ;  /* 0x0000000014007540 */ /* 0x000ee40009c08000 */
[----:B---3--:R1:W-:Y:S01]  /*0a20*/  UTMACCTL.IV [UR20] ;  /* 0x00000000140079b9 */ /* 0x0083e20008000000 */
[----:B------:R-:W-:Y:S01]  /*0a30*/  NOP ;  /* 0x0000000000007918 */ /* 0x000fe20000000000 */
.L_x_19:
[----:B------:R-:W-:Y:S05]  /*0a40*/  @P0 BRA `(.L_x_20) ;  /* 0x00000000000c0947 */ /* 0x000fea0003800000 */
[----:B------:R0:W-:Y:S01]  /*0a50*/  UTMACMDFLUSH ;  /* 0x00000000000079b7 */ /* 0x0001e20000000000 */
[----:B------:R-:W-:Y:S05]  /*0a60*/  @P0 BRA `(.L_x_20) ;  /* 0x0000000000040947 */ /* 0x000fea0003800000 */
[----:B------:R-:W-:-:S04]  /*0a70*/  DEPBAR.LE SB0, 0x0 ;  /* 0x000080000000791a */ /* 0x000fc80000000000 */
.L_x_20:
[----:B------:R-:W-:Y:S05]  /*0a80*/  WARPSYNC.ALL ;  /* 0x0000000000007948 */ /* 0x000fea0003800000 */
[----:B------:R-:W-:Y:S01]  /*0a90*/  NOP ;  /* 0x0000000000007918 */ /* 0x000fe20000000000 */
[----:B--2---:R-:W-:Y:S06]  /*0aa0*/  BAR.SYNC.DEFER_BLOCKING 0x0 ;  /* 0x0000000000007b1d */ /* 0x004fec0000010000 */
[----:B------:R-:W-:Y:S02]  /*0ab0*/  BSSY.RECONVERGENT B1, `(.L_x_21) ;  /* 0x000000b000017945 */ /* 0x000fe40003800200 */
[----:B------:R-:W-:Y:S06]  /*0ac0*/  BAR.SYNC.DEFER_BLOCKING 0x0 ;  /* 0x0000000000007b1d */ /* 0x000fec0000010000 */
[----:B------:R2:W-:Y:S01]  /*0ad0*/  @!P0 STS [R4], RZ ;  /* 0x000000ff04008388 */ /* 0x0005e20000000800 */
[----:B------:R-:W-:Y:S01]  /*0ae0*/  NOP ;  /* 0x0000000000007918 */ /* 0x000fe20000000000 */
[----:B------:R-:W-:Y:S05]  /*0af0*/  @P3 BRA `(.L_x_22) ;  /* 0x0000000000183947 */ /* 0x000fea0003800000 */
[----:B-1-345:R-:W1:Y:S01]  /*0b00*/  LDS R2, [UR8+0x8] ;  /* 0x00000808ff027984 */ /* 0x03ae620008000800 */
[----:B------:R-:W3:Y:S01]  /*0b10*/  LDC.64 R8, c[0x0][0x388] ;  /* 0x0000e200ff087b82 */ /* 0x000ee20000000a00 */
[----:B------:R-:W-:Y:S02]  /*0b20*/  IMAD.MOV.U32 R3, RZ, RZ, 0x70 ;  /* 0x00000070ff037424 */ /* 0x000fe400078e00ff */
[----:B---3--:R3:W-:Y:S03]  /*0b30*/  STS.64 [UR8], R8 ;  /* 0x00000008ff007988 */ /* 0x0087e60008000a08 */
[----:B-1----:R-:W-:-:S05]  /*0b40*/  LOP3.LUT R2, R2, 0x10, R3, 0xd8, !PT ;  /* 0x0000001002027812 */ /* 0x002fca00078ed803 */
[----:B------:R3:W-:Y:S02]  /*0b50*/  STS [UR8+0x8], R2 ;  /* 0x00000802ff007988 */ /* 0x0007e40008000808 */
.L_x_22:
[----:B-1----:R-:W-:Y:S05]  /*0b60*/  BSYNC.RECONVERGENT B1 ;  /* 0x0000000000017941 */ /* 0x002fea0003800200 */
.L_x_21:
[----:B------:R-:W-:Y:S04]  /*0b70*/  BSSY.RECONVERGENT B1, `(.L_x_23) ;  /* 0x000000a000017945 */ /* 0x000fe80003800200 */
[----:B------:R-:W-:Y:S05]  /*0b80*/  @P3 BRA `(.L_x_24) ;  /* 0x0000000000203947 */ /* 0x000fea0003800000 */
[----:B---345:R-:W1:Y:S01]  /*0b90*/  LDS R2, [UR8+0x34] ;  /* 0x00003408ff027984 */ /* 0x038e620008000800 */
[----:B------:R-:W-:Y:S02]  /*0ba0*/  IMAD.MOV.U32 R3, RZ, RZ, 0x7f000000 ;  /* 0x7f000000ff037424 */ /* 0x000fe400078e00ff */
[----:B------:R-:W-:Y:S01]  /*0bb0*/  @!P3 IMAD.MOV.U32 R8, RZ, RZ, 0x1f ;  /* 0x0000001fff08b424 */ /* 0x000fe200078e00ff */
[----:B------:R-:W3:Y:S02]  /*0bc0*/  @!P3 LDS R9, [UR8+0x38] ;  /* 0x00003808ff09b984 */ /* 0x000ee40008000800 */
[----:B-1----:R-:W-:Y:S02]  /*0bd0*/  LOP3.LUT R2, R2, 0xff000000, R3, 0xb8, !PT ;  /* 0xff00000002027812 */ /* 0x002fe400078eb803 */
[----:B---3--:R-:W-:-:S03]  /*0be0*/  @!P3 LOP3.LUT R3, R9, 0xff, R8, 0xb8, !PT ;  /* 0x000000ff0903b812 */ /* 0x008fc600078eb808 */
[----:B------:R1:W-:Y:S04]  /*0bf0*/  STS [UR8+0x34], R2 ;  /* 0x00003402ff007988 */ /* 0x0003e80008000808 */
[----:B------:R1:W-:Y:S02]  /*0c00*/  @!P3 STS [UR8+0x38], R3 ;  /* 0x00003803ff00b988 */ /* 0x0003e40008000808 */
.L_x_24:
[----:B------:R-:W-:Y:S05]  /*0c10*/  BSYNC.RECONVERGENT B1 ;  /* 0x0000000000017941 */ /* 0x000fea0003800200 */
.L_x_23:
[----:B------:R-:W-:Y:S04]  /*0c20*/  BSSY.RECONVERGENT B1, `(.L_x_25) ;  /* 0x0000004000017945 */ /* 0x000fe80003800200 */
[----:B------:R-:W-:Y:S05]  /*0c30*/  @P3 BRA `(.L_x_26) ;  /* 0x0000000000083947 */ /* 0x000fea0003800000 */
[----:B------:R1:W-:Y:S04]  /*0c40*/  STS [UR8+0x24], R5 ;  /* 0x00002405ff007988 */ /* 0x0003e80008000808 */
[----:B------:R1:W-:Y:S02]  /*0c50*/  STS [UR8+0x20], R7 ;  /* 0x00002007ff007988 */ /* 0x0003e40008000808 */
.L_x_26:
[----:B------:R-:W-:Y:S05]  /*0c60*/  BSYNC.RECONVERGENT B1 ;  /* 0x0000000000017941 */ /* 0x000fea0003800200 */
.L_x_25:
[----:B------:R-:W-:Y:S04]  /*0c70*/  BSSY.RECONVERGENT B2, `(.L_x_27) ;  /* 0x0000025000027945 */ /* 0x000fe80003800200 */
[----:B------:R-:W-:Y:S04]  /*0c80*/  BSSY.RELIABLE B1, `(.L_x_28) ;  /* 0x0000020000017945 */ /* 0x000fe80003800100 */
[----:B------:R-:W-:Y:S05]  /*0c90*/  @P3 BRA `(.L_x_29) ;  /* 0x00000000002c3947 */ /* 0x000fea0003800000 */
[----:B-1-345:R-:W1:Y:S01]  /*0ca0*/  LDS R2, [UR8+0x1c] ;  /* 0x00001c08ff027984 */ /* 0x03ae620008000800 */
[----:B------:R-:W3:Y:S02]  /*0cb0*/  LDC.64 R8, c[0x0][0x3b0] ;  /* 0x0000ec00ff087b82 */ /* 0x000ee40000000a00 */
[--C-:B---3--:R-:W-:Y:S02]  /*0cc0*/  SHF.R.U32.HI R5, RZ, 0x4, R9.reuse ;  /* 0x00000004ff057819 */ /* 0x108fe40000011609 */
[----:B------:R-:W-:-:S05]  /*0cd0*/  SHF.R.U64 R3, R8, 0x4, R9 ;  /* 0x0000000408037819 */ /* 0x000fca0000001209 */
[----:B------:R3:W-:Y:S01]  /*0ce0*/  STS [UR8+0xc], R3 ;  /* 0x00000c03ff007988 */ /* 0x0007e20008000808 */
[----:B-1----:R-:W-:-:S05]  /*0cf0*/  LOP3.LUT R2, R2, 0xf, R5, 0xb8, !PT ;  /* 0x0000000f02027812 */ /* 0x002fca00078eb805 */
[----:B------:R3:W-:Y:S01]  /*0d00*/  STS [UR8+0x1c], R2 ;  /* 0x00001c02ff007988 */ /* 0x0007e20008000808 */
[----:B------:R-:W-:Y:S05]  /*0d10*/  @P3 BRA `(.L_x_30) ;  /* 0x00000000001c3947 */ /* 0x000fea0003800000 */
[----:B---3--:R-:W1:Y:S02]  /*0d20*/  LDS R2, [UR8+0x34] ;  /* 0x00003408ff027984 */ /* 0x008e640008000800 */
[----:B-1----:R-:W-:-:S05]  /*0d30*/  LOP3.LUT R2, R2, 0x7, RZ, 0xb8, !PT ;  /* 0x0000000702027812 */ /* 0x002fca00078eb8ff */
[----:B------:R1:W-:Y:S02]  /*0d40*/  STS [UR8+0x34], R2 ;  /* 0x00003402ff007988 */ /* 0x0003e40008000808 */
.L_x_29:
[----:B------:R-:W-:Y:S05]  /*0d50*/  @P3 BRA `(.L_x_31) ;  /* 0x00000000001c3947 */ /* 0x000fea0003800000 */
[----:B-1-345:R-:W1:Y:S02]  /*0d60*/  LDS R2, [UR8+0x34] ;  /* 0x00003408ff027984 */ /* 0x03ae640008000800 */
[----:B-1----:R-:W-:-:S05]  /*0d70*/  LOP3.LUT R2, R2, 0x38, RZ, 0xb8, !PT ;  /* 0x0000003802027812 */ /* 0x002fca00078eb8ff */
[----:B------:R1:W-:Y:S02]  /*0d80*/  STS [UR8+0x34], R2 ;  /* 0x00003402ff007988 */ /* 0x0003e40008000808 */
.L_x_30:
[----:B------:R-:W-:Y:S05]  /*0d90*/  @P3 BRA `(.L_x_32) ;  /* 0x00000000001c3947 */ /* 0x000fea0003800000 */
[----:B-1-3--:R-:W1:Y:S02]  /*0da0*/  LDS R2, [UR8+0x8] ;  /* 0x00000808ff027984 */ /* 0x00ae640008000800 */
[----:B-1----:R-:W-:-:S05]  /*0db0*/  LOP3.LUT R2, R2, 0x780, RZ, 0xb8, !PT ;  /* 0x0000078002027812 */ /* 0x002fca00078eb8ff */
[----:B------:R1:W-:Y:S02]  /*0dc0*/  STS [UR8+0x8], R2 ;  /* 0x00000802ff007988 */ /* 0x0003e40008000808 */
.L_x_31:
[----:B------:R-:W-:Y:S05]  /*0dd0*/  @P3 BRA `(.L_x_33) ;  /* 0x0000000000283947 */ /* 0x000fea0003800000 */
[----:B-1-345:R-:W1:Y:S02]  /*0de0*/  LDS R2, [UR8+0x8] ;  /* 0x00000808ff027984 */ /* 0x03ae640008000800 */
[----:B-1----:R-:W-:-:S05]  /*0df0*/  LOP3.LUT R2, R2, 0x1800, RZ, 0xb8, !PT ;  /* 0x0000180002027812 */ /* 0x002fca00078eb8ff */
[----:B------:R4:W-:Y:S02]  /*0e00*/  STS [UR8+0x8], R2 ;  /* 0x00000802ff007988 */ /* 0x0009e40008000808 */
.L_x_32:
[----:B------:R-:W-:Y:S05]  /*0e10*/  @P3 BREAK.RELIABLE B1 ;  /* 0x0000000000013942 */ /* 0x000fea0003800100 */
[----:B------:R-:W-:Y:S05]  /*0e20*/  @P3 BRA `(.L_x_34) ;  /* 0x0000000000243947 */ /* 0x000fea0003800000 */
[----:B-1-34-:R-:W1:Y:S01]  /*0e30*/  LDS R2, [UR8+0x8] ;  /* 0x00000808ff027984 */ /* 0x01ae620008000800 */
[----:B------:R-:W-:-:S05]  /*0e40*/  IMAD.MOV.U32 R3, RZ, RZ, 0x6000 ;  /* 0x00006000ff037424 */ /* 0x000fca00078e00ff */
[----:B-1----:R-:W-:-:S04]  /*0e50*/  LOP3.LUT R2, R2, 0x6000, R3, 0xd8, !PT ;  /* 0x0000600002027812 */ /* 0x002fc800078ed803 */
[----:B------:R-:W-:-:S05]  /*0e60*/  LOP3.LUT R2, R2, 0x400000, RZ, 0xb8, !PT ;  /* 0x0040000002027812 */ /* 0x000fca00078eb8ff */
[----:B------:R1:W-:Y:S02]  /*0e70*/  STS [UR8+0x8], R2 ;  /* 0x00000802ff007988 */ /* 0x0003e40008000808 */
.L_x_33:
[----:B------:R-:W-:Y:S05]  /*0e80*/  BSYNC.RELIABLE B1 ;  /* 0x0000000000017941 */ /* 0x000fea0003800100 */
.L_x_28:
[----:B-1-345:R-:W1:Y:S02]  /*0e90*/  @!P3 LDS R2, [UR8+0x8] ;  /* 0x00000808ff02b984 */ /* 0x03ae640008000800 */
[----:B-1----:R-:W-:-:S05]  /*0ea0*/  @!P3 LOP3.LUT R2, R2, 0x8000, RZ, 0xb8, !PT ;  /* 0x000080000202b812 */ /* 0x002fca00078eb8ff */
[----:B------:R5:W-:Y:S02]  /*0eb0*/  @!P3 STS [UR8+0x8], R2 ;  /* 0x00000802ff00b988 */ /* 0x000be40008000808 */
.L_x_34:
[----:B------:R-:W-:Y:S05]  /*0ec0*/  BSYNC.RECONVERGENT B2 ;  /* 0x0000000000027941 */ /* 0x000fea0003800200 */
.L_x_27:
[----:B------:R-:W-:Y:S05]  /*0ed0*/  WARPSYNC.ALL ;  /* 0x0000000000007948 */ /* 0x000fea0003800000 */
[----:B------:R-:W-:Y:S01]  /*0ee0*/  NOP ;  /* 0x0000000000007918 */ /* 0x000fe20000000000 */
[----:B------:R-:W-:-:S04]  /*0ef0*/  UIADD3 UR5, UPT, UPT, UR4, 0x80, URZ ;  /* 0x0000008004057890 */ /* 0x000fc8000fffe0ff */
[----:B------:R-:W-:-:S04]  /*0f00*/  UIADD3 UR22, UP0, UPT, UR5, UR10, URZ ;  /* 0x0000000a05167290 */ /* 0x000fc8000ff1e0ff */
[----:B------:R-:W-:Y:S01]  /*0f10*/  ULEA.HI.X.SX32 UR23, UR5, UR11, 0x1, UP0 ;  /* 0x0000000b05177291 */ /* 0x000fe200080f0eff */
[----:B------:R-:W-:Y:S11]  /*0f20*/  @P0 BRA `(.L_x_35) ;  /* 0x0000000000300947 */ /* 0x000ff60003800000 */
[----:B-1-345:R-:W1:Y:S01]  /*0f30*/  S2R R2, SR_LANEID ;  /* 0x0000000000027919 */ /* 0x03ae620000000000 */
[----:B------:R-:W-:Y:S05]  /*0f40*/  WARPSYNC.ALL ;  /* 0x0000000000007948 */ /* 0x000fea0003800000 */
[----:B------:R-:W-:Y:S01]  /*0f50*/  NOP ;  /* 0x0000000000007918 */ /* 0x000fe20000000000 */
[----:B-1----:R-:W-:-:S05]  /*0f60*/  IMAD.SHL.U32 R8, R2, 0x4, RZ ;  /* 0x0000000402087824 */ /* 0x002fca00078e00ff */
[----:B------:R-:W1:Y:S01]  /*0f70*/  LDS R5, [R8+UR8] ;  /* 0x0000000808057984 */ /* 0x000e620008000800 */
[----:B------:R-:W-:-:S05]  /*0f80*/  IADD3 R2, P1, PT, R8, UR22, RZ ;  /* 0x0000001608027c10 */ /* 0x000fca000ff3e0ff */
[----:B------:R-:W-:-:S05]  /*0f90*/  IMAD.X R3, RZ, RZ, UR23, P1 ;  /* 0x00000017ff037e24 */ /* 0x000fca00088e06ff */
[----:B-1----:R1:W3:Y:S01]  /*0fa0*/  ATOMG.E.EXCH.STRONG.GPU PT, RZ, [R2], R5 ;  /* 0x0000000502ff73a8 */ /* 0x0022e200041ee100 */
[----:B------:R-:W-:-:S04]  /*0fb0*/  DEPBAR {5,4,3,2,1,0} ;  /* 0x0000003f0000791a */ /* 0x000fc80000000000 */
[----:B------:R-:W4:Y:S02]  /*0fc0*/  CCTL.E.C.LDCU.IV.DEEP [UR22] ;  /* 0x0000000016007540 */ /* 0x000f240009c08000 */
[----:B----4-:R1:W-:Y:S01]  /*0fd0*/  UTMACCTL.IV [UR22] ;  /* 0x00000000160079b9 */ /* 0x0103e20008000000 */
[----:B------:R-:W-:Y:S01]  /*0fe0*/  NOP ;  /* 0x0000000000007918 */ /* 0x000fe20000000000 */
.L_x_35:
[----:B------:R-:W-:Y:S05]  /*0ff0*/  @P0 BRA `(.L_x_36) ;  /* 0x00000000000c0947 */ /* 0x000fea0003800000 */
[----:B------:R0:W-:Y:S01]  /*1000*/  UTMACMDFLUSH ;  /* 0x00000000000079b7 */ /* 0x0001e20000000000 */
[----:B------:R-:W-:Y:S05]  /*1010*/  @P0 BRA `(.L_x_36) ;  /* 0x0000000000040947 */ /* 0x000fea0003800000 */
[----:B------:R-:W-:-:S04]  /*1020*/  DEPBAR.LE SB0, 0x0 ;  /* 0x000080000000791a */ /* 0x000fc80000000000 */
.L_x_36:
[----:B------:R-:W-:Y:S05]  /*1030*/  WARPSYNC.ALL ;  /* 0x0000000000007948 */ /* 0x000fea0003800000 */
[----:B------:R-:W-:Y:S01]  /*1040*/  NOP ;  /* 0x0000000000007918 */ /* 0x000fe20000000000 */
[----:B---3--:R-:W-:Y:S06]  /*1050*/  BAR.SYNC.DEFER_BLOCKING 0x0 ;  /* 0x0000000000007b1d */ /* 0x008fec0000010000 */
[----:B------:R-:W-:Y:S02]  /*1060*/  BSSY.RECONVERGENT B2, `(.L_x_37) ;  /* 0x000000b000027945 */ /* 0x000fe40003800200 */
[----:B------:R-:W-:Y:S06]  /*1070*/  BAR.SYNC.DEFER_BLOCKING 0x0 ;  /* 0x0000000000007b1d */ /* 0x000fec0000010000 */
[----:B------:R3:W-:Y:S01]  /*1080*/  @!P0 STS [R4], RZ ;  /* 0x000000ff04008388 */ /* 0x0007e20000000800 */
[----:B------:R-:W-:Y:S01]  /*1090*/  NOP ;  /* 0x0000000000007918 */ /* 0x000fe20000000000 */
[----:B------:R-:W-:Y:S05]  /*10a0*/  @P3 BRA `(.L_x_38) ;  /* 0x0000000000183947 */ /* 0x000fea0003800000 */
[----:B-1--45:R-:W1:Y:S01]  /*10b0*/  LDS R2, [UR8+0x8] ;  /* 0x00000808ff027984 */ /* 0x032e620008000800 */
[----:B--23--:R-:W2:Y:S01]  /*10c0*/  LDC.64 R4, c[0x0][0x390] ;  /* 0x0000e400ff047b82 */ /* 0x00cea20000000a00 */
[----:B------:R-:W-:Y:S02]  /*10d0*/  IMAD.MOV.U32 R3, RZ, RZ, 0x70 ;  /* 0x00000070ff037424 */ /* 0x000fe400078e00ff */
[----:B--2---:R2:W-:Y:S03]  /*10e0*/  STS.64 [UR8], R4 ;  /* 0x00000004ff007988 */ /* 0x0045e60008000a08 */
[----:B-1----:R-:W-:-:S05]  /*10f0*/  LOP3.LUT R2, R2, 0x10, R3, 0xd8, !PT ;  /* 0x0000001002027812 */ /* 0x002fca00078ed803 */
[----:B------:R2:W-:Y:S02]  /*1100*/  STS [UR8+0x8], R2 ;  /* 0x00000802ff007988 */ /* 0x0005e40008000808 */
.L_x_38:
[----:B-1----:R-:W-:Y:S05]  /*1110*/  BSYNC.RECONVERGENT B2 ;  /* 0x0000000000027941 */ /* 0x002fea0003800200 */
.L_x_37:
[----:B------:R-:W-:Y:S04]  /*1120*/  BSSY.RECONVERGENT B3, `(.L_x_39) ;  /* 0x0000033000037945 */ /* 0x000fe80003800200 */
[----:B------:R-:W-:Y:S04]  /*1130*/  BSSY.RELIABLE B2, `(.L_x_40) ;  /* 0x000002e000027945 */ /* 0x000fe80003800100 */
[----:B------:R-:W-:Y:S05]  /*1140*/  @P3 BRA `(.L_x_41) ;  /* 0x0000000000243947 */ /* 0x000fea0003800000 */
[----:B--2-45:R-:W1:Y:S01]  /*1150*/  LDS R2, [UR8+0x34] ;  /* 0x00003408ff027984 */ /* 0x034e620008000800 */
[----:B------:R-:W-:-:S05]  /*1160*/  IMAD.MOV.U32 R3, RZ, RZ, 0x7f000000 ;  /* 0x7f000000ff037424 */ /* 0x000fca00078e00ff */
[----:B-1----:R-:W-:-:S05]  /*1170*/  LOP3.LUT R2, R2, 0xff000000, R3, 0xb8, !PT ;  /* 0xff00000002027812 */ /* 0x002fca00078eb803 */
[----:B------:R1:W-:Y:S01]  /*1180*/  STS [UR8+0x34], R2 ;  /* 0x00003402ff007988 */ /* 0x0003e20008000808 */
[----:B------:R-:W-:Y:S05]  /*1190*/  @P3 BRA `(.L_x_42) ;  /* 0x0000000000183947 */ /* 0x000fea0003800000 */
[----:B-1----:R-:W1:Y:S01]  /*11a0*/  LDS R2, [UR8+0x38] ;  /* 0x00003808ff027984 */ /* 0x002e620008000800 */
[----:B------:R-:W-:-:S05]  /*11b0*/  IMAD.MOV.U32 R3, RZ, RZ, 0x7f ;  /* 0x0000007fff037424 */ /* 0x000fca00078e00ff */
[----:B-1----:R-:W-:-:S05]  /*11c0*/  LOP3.LUT R2, R2, 0xff, R3, 0xb8, !PT ;  /* 0x000000ff02027812 */ /* 0x002fca00078eb803 */
[----:B------:R1:W-:Y:S02]  /*11d0*/  STS [UR8+0x38], R2 ;  /* 0x00003802ff007988 */ /* 0x0003e40008000808 */
.L_x_41:
[----:B------:R-:W-:Y:S05]  /*11e0*/  @P3 BRA `(.L_x_43) ;  /* 0x00000000000c3947 */ /* 0x000fea0003800000 */
[----:B------:R1:W-:Y:S02]  /*11f0*/  STS [UR8+0x20], R7 ;  /* 0x00002007ff007988 */ /* 0x0003e40008000808 */
.L_x_42:
[----:B------:R-:W-:Y:S05]  /*1200*/  @P3 BRA `(.L_x_44) ;  /* 0x0000000000243947 */ /* 0x000fea0003800000 */
[----:B------:R1:W-:Y:S02]  /*1210*/  STS [UR8+0x24], R6 ;  /* 0x00002406ff007988 */ /* 0x0003e40008000808 */
.L_x_43:
[----:B------:R-:W-:Y:S05]  /*1220*/  @P3 BRA `(.L_x_45) ;  /* 0x00000000002c3947 */ /* 0x000fea0003800000 */
[----:B-12-45:R-:W1:Y:S01]  /*1230*/  LDS R2, [UR8+0x1c] ;  /* 0x00001c08ff027984 */ /* 0x036e620008000800 */
[----:B------:R-:W2:Y:S02]  /*1240*/  LDC.64 R6, c[0x0][0x3b8] ;  /* 0x0000ee00ff067b82 */ /* 0x000ea40000000a00 */
[--C-:B--2---:R-:W-:Y:S02]  /*1250*/  SHF.R.U32.HI R5, RZ, 0x4, R7.reuse ;  /* 0x00000004ff057819 */ /* 0x104fe40000011607 */
[----:B------:R-:W-:-:S05]  /*1260*/  SHF.R.U64 R3, R6, 0x4, R7 ;  /* 0x0000000406037819 */ /* 0x000fca0000001207 */
[----:B------:R2:W-:Y:S01]  /*1270*/  STS [UR8+0xc], R3 ;  /* 0x00000c03ff007988 */ /* 0x0005e20008000808 */
[----:B-1----:R-:W-:-:S05]  /*1280*/  LOP3.LUT R2, R2, 0xf, R5, 0xb8, !PT ;  /* 0x0000000f02027812 */ /* 0x002fca00078eb805 */
[----:B------:R2:W-:Y:S02]  /*1290*/  STS [UR8+0x1c], R2 ;  /* 0x00001c02ff007988 */ /* 0x0005e40008000808 */
.L_x_44:
[----:B------:R-:W-:Y:S05]  /*12a0*/  @P3 BRA `(.L_x_46) ;  /* 0x00000000001c3947 */ /* 0x000fea0003800000 */
[----:B-12-45:R-:W1:Y:S02]  /*12b0*/  LDS R2, [UR8+0x34] ;  /* 0x00003408ff027984 */ /* 0x036e640008000800 */
[----:B-1----:R-:W-:-:S05]  /*12c0*/  LOP3.LUT R2, R2, 0x7, RZ, 0xb8, !PT ;  /* 0x0000000702027812 */ /* 0x002fca00078eb8ff */
[----:B------:R1:W-:Y:S02]  /*12d0*/  STS [UR8+0x34], R2 ;  /* 0x00003402ff007988 */ /* 0x0003e40008000808 */
.L_x_45:
[----:B------:R-:W-:Y:S05]  /*12e0*/  @P3 BRA `(.L_x_47) ;  /* 0x00000000001c3947 */ /* 0x000fea0003800000 */
[----:B-12-45:R-:W1:Y:S02]  /*12f0*/  LDS R2, [UR8+0x34] ;  /* 0x00003408ff027984 */ /* 0x036e640008000800 */
[----:B-1----:R-:W-:-:S05]  /*1300*/  LOP3.LUT R2, R2, 0x38, RZ, 0xb8, !PT ;  /* 0x0000003802027812 */ /* 0x002fca00078eb8ff */
[----:B------:R1:W-:Y:S02]  /*1310*/  STS [UR8+0x34], R2 ;  /* 0x00003402ff007988 */ /* 0x0003e40008000808 */
.L_x_46:
[----:B------:R-:W-:Y:S05]  /*1320*/  @P3 BRA `(.L_x_48) ;  /* 0x00000000001c3947 */ /* 0x000fea0003800000 */
[----:B-12-45:R-:W1:Y:S02]  /*1330*/  LDS R2, [UR8+0x8] ;  /* 0x00000808ff027984 */ /* 0x036e640008000800 */
[----:B-1----:R-:W-:-:S05]  /*1340*/  LOP3.LUT R2, R2, 0x780, RZ, 0xb8, !PT ;  /* 0x0000078002027812 */ /* 0x002fca00078eb8ff */
[----:B------:R1:W-:Y:S02]  /*1350*/  STS [UR8+0x8], R2 ;  /* 0x00000802ff007988 */ /* 0x0003e40008000808 */
.L_x_47:
[----:B------:R-:W-:Y:S05]  /*1360*/  @P3 BRA `(.L_x_49) ;  /* 0x0000000000283947 */ /* 0x000fea0003800000 */
[----:B-12-45:R-:W1:Y:S02]  /*1370*/  LDS R2, [UR8+0x8] ;  /* 0x00000808ff027984 */ /* 0x036e640008000800 */
[----:B-1----:R-:W-:-:S05]  /*1380*/  LOP3.LUT R2, R2, 0x1800, RZ, 0xb8, !PT ;  /* 0x0000180002027812 */ /* 0x002fca00078eb8ff */
[----:B------:R1:W-:Y:S02]  /*1390*/  STS [UR8+0x8], R2 ;  /* 0x00000802ff007988 */ /* 0x0003e40008000808 */
.L_x_48:
[----:B------:R-:W-:Y:S05]  /*13a0*/  @P3 BREAK.RELIABLE B2 ;  /* 0x0000000000023942 */ /* 0x000fea0003800100 */
[----:B------:R-:W-:Y:S05]  /*13b0*/  @P3 BRA `(.L_x_50) ;  /* 0x0000000000243947 */ /* 0x000fea0003800000 */
[----:B-12-45:R-:W1:Y:S01]  /*13c0*/  LDS R2, [UR8+0x8] ;  /* 0x00000808ff027984 */ /* 0x036e620008000800 */
[----:B------:R-:W-:-:S05]  /*13d0*/  IMAD.MOV.U32 R3, RZ, RZ, 0x6000 ;  /* 0x00006000ff037424 */ /* 0x000fca00078e00ff */
[----:B-1----:R-:W-:-:S04]  /*13e0*/  LOP3.LUT R2, R2, 0x6000, R3, 0xd8, !PT ;  /* 0x0000600002027812 */ /* 0x002fc800078ed803 */
[----:B------:R-:W-:-:S05]  /*13f0*/  LOP3.LUT R2, R2, 0x400000, RZ, 0xb8, !PT ;  /* 0x0040000002027812 */ /* 0x000fca00078eb8ff */
[----:B------:R1:W-:Y:S02]  /*1400*/  STS [UR8+0x8], R2 ;  /* 0x00000802ff007988 */ /* 0x0003e40008000808 */
.L_x_49:
[----:B------:R-:W-:Y:S05]  /*1410*/  BSYNC.RELIABLE B2 ;  /* 0x0000000000027941 */ /* 0x000fea0003800100 */
.L_x_40:
[----:B-12-45:R-:W1:Y:S02]  /*1420*/  @!P3 LDS R2, [UR8+0x8] ;  /* 0x00000808ff02b984 */ /* 0x036e640008000800 */
[----:B-1----:R-:W-:-:S05]  /*1430*/  @!P3 LOP3.LUT R2, R2, 0x8000, RZ, 0xb8, !PT ;  /* 0x000080000202b812 */ /* 0x002fca00078eb8ff */
[----:B------:R1:W-:Y:S02]  /*1440*/  @!P3 STS [UR8+0x8], R2 ;  /* 0x00000802ff00b988 */ /* 0x0003e40008000808 */
.L_x_50:
[----:B------:R-:W-:Y:S05]  /*1450*/  BSYNC.RECONVERGENT B3 ;  /* 0x0000000000037941 */ /* 0x000fea0003800200 */
.L_x_39:
        /* <DEDUP_REMOVED lines=9> */
[----:B-1-3--:R-:W-:-:S05]  /*14f0*/  IMAD.SHL.U32 R4, R2, 0x4, RZ ;  /* 0x0000000402047824 */ /* 0x00afca00078e00ff */
        /* <DEDUP_REMOVED lines=8> */
.L_x_51:
[----:B------:R-:W-:Y:S05]  /*1580*/  @P0 BRA `(.L_x_52) ;  /* 0x00000000000c0947 */ /* 0x000fea0003800000 */
[----:B------:R0:W-:Y:S01]  /*1590*/  UTMACMDFLUSH ;  /* 0x00000000000079b7 */ /* 0x0001e20000000000 */
[----:B------:R-:W-:Y:S05]  /*15a0*/  @P0 BRA `(.L_x_52) ;  /* 0x0000000000040947 */ /* 0x000fea0003800000 */
[----:B------:R-:W-:-:S04]  /*15b0*/  DEPBAR.LE SB0, 0x0 ;  /* 0x000080000000791a */ /* 0x000fc80000000000 */
.L_x_52:
[----:B------:R-:W-:Y:S05]  /*15c0*/  WARPSYNC.ALL ;  /* 0x0000000000007948 */ /* 0x000fea0003800000 */
[----:B------:R-:W-:Y:S01]  /*15d0*/  NOP ;  /* 0x0000000000007918 */ /* 0x000fe20000000000 */
[----:B--2---:R-:W-:Y:S01]  /*15e0*/  BAR.SYNC.DEFER_BLOCKING 0x0 ;  /* 0x0000000000007b1d */ /* 0x004fe20000010000 */
[----:B-1--45:R-:W-:Y:S01]  /*15f0*/  SHF.R.U32.HI R2, RZ, 0x5, R0 ;  /* 0x00000005ff027819 */ /* 0x032fe20000011600 */
[----:B------:R-:W-:Y:S01]  /*1600*/  USHF.L.U32 UR14, UR14, 0x8, URZ ;  /* 0x000000080e0e7899 */ /* 0x000fe200080006ff */
[----:B------:R-:W-:Y:S02]  /*1610*/  ISETP.GE.AND P0, PT, R10, 0x1, PT ;  /* 0x000000010a00780c */ /* 0x000fe40003f06270 */
[----:B------:R-:W-:Y:S01]  /*1620*/  R2UR UR9, R2 ;  /* 0x00000000020972ca */ /* 0x000fe200000e0000 */
[----:B------:R-:W-:Y:S01]  /*1630*/  VOTEU.ALL UP0, P3 ;  /* 0x0000000000ff7886 */ /* 0x000fe20001800000 */
[----:B------:R-:W-:Y:S01]  /*1640*/  UMOV UR4, 0x1 ;  /* 0x0000000100047882 */ /* 0x000fe20000000000 */
[----:B------:R-:W-:Y:S01]  /*1650*/  VOTEU.ALL UP1, P3 ;  /* 0x0000000000ff7886 */ /* 0x000fe20001820000 */
[----:B------:R-:W-:Y:S02]  /*1660*/  BSSY.RECONVERGENT B3, `(.L_x_53) ;  /* 0x000001a000037945 */ /* 0x000fe40003800200 */
[----:B------:R-:W-:-:S04]  /*1670*/  @!UP0 UIADD3 UR6, UPT, UPT, -UR4, 0x100000, URZ ;  /* 0x0010000004068890 */ /* 0x000fc8000fffe1ff */
[----:B------:R-:W-:Y:S02]  /*1680*/  @!UP0 USHF.L.U32 UR7, UR6, 0xb, URZ ;  /* 0x0000000b06078899 */ /* 0x000fe400080006ff */
[----:B------:R-:W-:Y:S02]  /*1690*/  @!UP0 USHF.L.U32 UR6, UR6, 0x1, URZ ;  /* 0x0000000106068899 */ /* 0x000fe400080006ff */
[----:B------:R-:W-:-:S04]  /*16a0*/  @!UP0 UIADD3 UR4, UPT, UPT, -UR4, 0x100000, URZ ;  /* 0x0010000004048890 */ /* 0x000fc8000fffe1ff */
[----:B------:R-:W-:Y:S02]  /*16b0*/  @!UP0 USHF.L.U32 UR5, UR4, 0xb, URZ ;  /* 0x0000000b04058899 */ /* 0x000fe400080006ff */
[----:B------:R-:W-:Y:S01]  /*16c0*/  @!UP0 USHF.L.U32 UR4, UR4, 0x1, URZ ;  /* 0x0000000104048899 */ /* 0x000fe200080006ff */
[----:B------:R-:W-:Y:S01]  /*16d0*/  VOTEU.ALL UP0, P3 ;  /* 0x0000000000ff7886 */ /* 0x000fe20001800000 */
[----:B------:R-:W1:Y:S04]  /*16e0*/  FENCE.VIEW.ASYNC.S ;  /* 0x00000000000073c6 */ /* 0x000e680000000000 */
[----:B-1----:R1:W2:Y:S02]  /*16f0*/  @!UP0 SYNCS.EXCH.64 URZ, [UR8+0x6000], UR6 ;  /* 0x0060000608ff85b2 */ /* 0x0022a40008000100 */
[----:B-1----:R-:W-:-:S02]  /*1700*/  UIADD3 UR6, UPT, UPT, UR8, 0x6010, URZ ;  /* 0x0000601008067890 */ /* 0x002fc4000fffe0ff */
[----:B------:R-:W-:Y:S02]  /*1710*/  USHF.L.U32 UR7, UR12, 0x7, URZ ;  /* 0x000000070c077899 */ /* 0x000fe400080006ff */
[----:B------:R1:W2:Y:S02]  /*1720*/  @!UP1 SYNCS.EXCH.64 URZ, [UR8+0x6010], UR4 ;  /* 0x0060100408ff95b2 */ /* 0x0002a40008000100 */
[----:B--2---:R-:W-:Y:S06]  /*1730*/  BAR.SYNC.DEFER_BLOCKING 0x0 ;  /* 0x0000000000007b1d */ /* 0x004fec0000010000 */
[----:B------:R-:W-:Y:S05]  /*1740*/  @P3 BRA `(.L_x_54) ;  /* 0x00000000002c3947 */ /* 0x000fea0003800000 */
[----:B-1----:R-:W-:Y:S02]  /*1750*/  UMOV UR4, 0x1 ;  /* 0x0000000100047882 */ /* 0x002fe40000000000 */
[----:B------:R-:W-:-:S04]  /*1760*/  UIADD3 UR16, UPT, UPT, -UR4, 0x100000, URZ ;  /* 0x0010000004107890 */ /* 0x000fc8000fffe1ff */
[----:B------:R-:W-:Y:S02]  /*1770*/  USHF.L.U32 UR17, UR16, 0xb, URZ ;  /* 0x0000000b10117899 */ /* 0x000fe400080006ff */
[----:B------:R-:W-:Y:S02]  /*1780*/  USHF.L.U32 UR16, UR16, 0x1, URZ ;  /* 0x0000000110107899 */ /* 0x000fe400080006ff */
[----:B------:R-:W-:-:S04]  /*1790*/  UIADD3 UR4, UPT, UPT, -UR4, 0x100000, URZ ;  /* 0x0010000004047890 */ /* 0x000fc8000fffe1ff */
[----:B------:R-:W-:Y:S02]  /*17a0*/  USHF.L.U32 UR5, UR4, 0xb, URZ ;  /* 0x0000000b04057899 */ /* 0x000fe400080006ff */
[----:B------:R-:W-:Y:S01]  /*17b0*/  USHF.L.U32 UR4, UR4, 0x1, URZ ;  /* 0x0000000104047899 */ /* 0x000fe200080006ff */
[----:B------:R-:W1:Y:S03]  /*17c0*/  FENCE.VIEW.ASYNC.S ;  /* 0x00000000000073c6 */ /* 0x000e660000000000 */
[----:B-1----:R2:W4:Y:S08]  /*17d0*/  SYNCS.EXCH.64 URZ, [UR8+0x6008], UR16 ;  /* 0x0060081008ff75b2 */ /* 0x0025300008000100 */
[----:B------:R2:W5:Y:S02]  /*17e0*/  SYNCS.EXCH.64 URZ, [UR8+0x6018], UR4 ;  /* 0x0060180408ff75b2 */ /* 0x0005640008000100 */
[----:B--2---:R-:W-:Y:S01]  /*17f0*/  NOP ;  /* 0x0000000000007918 */ /* 0x004fe20000000000 */
.L_x_54:
[----:B-1----:R-:W-:Y:S05]  /*1800*/  BSYNC.RECONVERGENT B3 ;  /* 0x0000000000037941 */ /* 0x002fea0003800200 */
.L_x_53:
[----:B------:R-:W-:Y:S05]  /*1810*/  @!P0 BRA `(.L_x_55) ;  /* 0x0000000400e88947 */ /* 0x000fea0003800000 */
[----:B----45:R-:W-:Y:S01]  /*1820*/  BAR.SYNC.DEFER_BLOCKING 0x0 ;  /* 0x0000000000007b1d */ /* 0x030fe20000010000 */
[----:B------:R-:W-:Y:S01]  /*1830*/  ELECT P1, URZ, PT ;  /* 0x0000000000ff782f */ /* 0x000fe20003820000 */
[----:B------:R-:W-:Y:S01]  /*1840*/  @!P3 IMAD.MOV.U32 R2, RZ, RZ, 0x3000 ;  /* 0x00003000ff02b424 */ /* 0x000fe200078e00ff */
[----:B------:R-:W-:Y:S02]  /*1850*/  UIADD3 UR16, UPT, UPT, UR8, 0x4000, URZ ;  /* 0x0000400008107890 */ /* 0x000fe4000fffe0ff */
[----:B------:R-:W-:Y:S01]  /*1860*/  ISETP.LT.U32.AND P1, PT, R132, 0x20, P1 ;  /* 0x000000208400780c */ /* 0x000fe20000f21070 */
[----:B------:R-:W-:Y:S01]  /*1870*/  UMOV UR19, UR7 ;  /* 0x0000000700137c82 */ /* 0x000fe20008000000 */
[----:B------:R-:W-:Y:S01]  /*1880*/  ELECT P0, URZ, PT ;  /* 0x0000000000ff782f */ /* 0x000fe20003800000 */
[----:B------:R-:W-:-:S03]  /*1890*/  ULOP3.LUT UR4, UR9, 0x1, URZ, 0xc0, !UPT ;  /* 0x0000000109047892 */ /* 0x000fc6000f8ec0ff */
[----:B------:R-:W-:Y:S01]  /*18a0*/  ISETP.LT.U32.AND P0, PT, R132, 0x40, P0 ;  /* 0x000000408400780c */ /* 0x000fe20000701070 */
[----:B------:R-:W-:Y:S02]  /*18b0*/  ULEA UR28, UR4, UR8, 0xc ;  /* 0x00000008041c7291 */ /* 0x000fe4000f8e60ff */
[----:B------:R-:W-:-:S04]  /*18c0*/  ULEA UR30, UR4, UR14, 0x7 ;  /* 0x0000000e041e7291 */ /* 0x000fc8000f8e38ff */
[----:B------:R-:W-:Y:S01]  /*18d0*/  VOTEU.ANY UP0, P1 ;  /* 0x0000000000ff7886 */ /* 0x000fe20000800100 */
[----:B------:R-:W-:-:S04]  /*18e0*/  VOTEU.ANY UP2, P1 ;  /* 0x0000000000ff7886 */ /* 0x000fc80000840100 */
[----:B------:R-:W-:Y:S02]  /*18f0*/  @UP0 UIADD3 UR17, UPT, UPT, UR8, 0x6000, URZ ;  /* 0x0000600008110890 */ /* 0x000fe4000fffe0ff */
[----:B------:R1:W-:Y:S01]  /*1900*/  @!P3 SYNCS.ARRIVE.TRANS64 RZ, [UR8+0x6000], R2 ;  /* 0x00600002ffffb9a7 */ /* 0x0003e20008000008 */
[----:B------:R-:W-:Y:S01]  /*1910*/  @UP0 UMOV UR18, URZ ;  /* 0x000000ff00120c82 */ /* 0x000fe20008000000 */
[----:B------:R-:W-:Y:S01]  /*1920*/  BAR.SYNC.DEFER_BLOCKING 0x0 ;  /* 0x0000000000007b1d */ /* 0x000fe20000010000 */
[----:B------:R-:W-:-:S05]  /*1930*/  UISETP.NE.U32.AND UP0, UPT, UR9, URZ, UPT ;  /* 0x000000ff0900728c */ /* 0x000fca000bf05070 */
[----:B------:R-:W-:Y:S01]  /*1940*/  VOTEU.ANY UP1, P0 ;  /* 0x0000000000ff7886 */ /* 0x000fe20000020100 */
[----:B------:R-:W-:-:S04]  /*1950*/  VOTEU.ANY UP3, P0 ;  /* 0x0000000000ff7886 */ /* 0x000fc80000060100 */
[----:B------:R-:W-:Y:S01]  /*1960*/  @UP1 UIADD3 UR29, UPT, UPT, UR8, 0x6000, URZ ;  /* 0x00006000081d1890 */ /* 0x000fe2000fffe0ff */
[----:B------:R-:W-:Y:S01]  /*1970*/  @UP1 UMOV UR31, URZ ;  /* 0x000000ff001f1c82 */ /* 0x000fe20008000000 */
[----:B------:R1:W-:Y:S01]  /*1980*/  @UP2 UTMALDG.2D [UR16], [UR20] ;  /* 0x00000010140025b4 */ /* 0x0003e20008008000 */
[----:B------:R2:W-:Y:S06]  /*1990*/  MEMBAR.ALL.CTA ;  /* 0x0000000000007992 */ /* 0x0005ec0000008000 */
[----:B--2---:R-:W2:Y:S02]  /*19a0*/  FENCE.VIEW.ASYNC.S ;  /* 0x00000000000073c6 */ /* 0x004ea40000000000 */
[----:B--2---:R-:W-:Y:S06]  /*19b0*/  BAR.SYNC.DEFER_BLOCKING 0x0 ;  /* 0x0000000000007b1d */ /* 0x004fec0000010000 */
[----:B------:R1:W-:Y:S02]  /*19c0*/  @UP3 UTMALDG.2D [UR28], [UR22] ;  /* 0x0000001c160035b4 */ /* 0x0003e40008008000 */
[----:B------:R-:W-:Y:S06]  /*19d0*/  BAR.SYNC.DEFER_BLOCKING 0x0 ;  /* 0x0000000000007b1d */ /* 0x000fec0000010000 */
[----:B------:R-:W2:Y:S02]  /*19e0*/  SYNCS.PHASECHK.TRANS64.TRYWAIT P0, [UR8+0x6000], RZ ;  /* 0x006000ffff0075a7 */ /* 0x000ea40008001108 */
[----:B-12---:R-:W-:Y:S05]  /*19f0*/  @!P0 BRA `(.L_x_56) ;  /* 0x0000000c00f88947 */ /* 0x006fea0003800000 */
.L_x_70:
[----:B------:R-:W-:Y:S05]  /*1a00*/  BRA.U UP0, `(.L_x_57) ;  /* 0x00000001002c7547 */ /* 0x000fea000b800000 */
[----:B------:R-:W-:Y:S02]  /*1a10*/  USHF.R.U32.HI UR12, URZ, 0x4, UR8 ;  /* 0x00000004ff0c7899 */ /* 0x000fe40008011608 */
[----:B------:R-:W-:Y:S02]  /*1a20*/  USHF.R.U32.HI UR4, URZ, 0x4, UR16 ;  /* 0x00000004ff047899 */ /* 0x000fe40008011610 */
[----:B------:R-:W-:Y:S02]  /*1a30*/  USGXT.U32 UR12, UR12, 0xe ;  /* 0x0000000e0c0c789a */ /* 0x000fe40008000000 */
[----:B------:R-:W-:Y:S02]  /*1a40*/  USGXT.U32 UR4, UR4, 0xe ;  /* 0x0000000e0404789a */ /* 0x000fe40008000000 */
[----:B------:R-:W-:Y:S01]  /*1a50*/  ULOP3.LUT UR12, UR12, 0x1000000, URZ, 0xfc, !UPT ;  /* 0x010000000c0c7892 */ /* 0x000fe2000f8efcff */
[----:B------:R-:W-:Y:S01]  /*1a60*/  UMOV UR16, 0x0 ;  /* 0x0000000000107882 */ /* 0x000fe20000000000 */
[----:B------:R-:W-:Y:S01]  /*1a70*/  UMOV UR17, 0x8410010 ;  /* 0x0841001000117882 */ /* 0x000fe20000000000 */
[----:B------:R-:W-:Y:S01]  /*1a80*/  UMOV UR5, 0xc0004010 ;  /* 0xc000401000057882 */ /* 0x000fe20000000000 */
[----:B------:R-:W-:-:S05]  /*1a90*/  UMOV UR13, 0x40004040 ;  /* 0x40004040000d7882 */ /* 0x000fca0000000000 */
[----:B------:R1:W-:Y:S01]  /*1aa0*/  UTCQMMA gdesc[UR4], gdesc[UR12], tmem[UR24], tmem[UR16], idesc[UR17], !UPT ;  /* 0x00ff100c040075ea */ /* 0x0003e2000f800318 */
[----:B------:R-:W-:Y:S02]  /*1ab0*/  NOP ;  /* 0x0000000000007918 */ /* 0x000fe40000000000 */
.L_x_57:
[----:B------:R-:W-:Y:S01]  /*1ac0*/  ELECT P0, URZ, PT ;  /* 0x0000000000ff782f */ /* 0x000fe20003800000 */
[----:B-1----:R-:W-:Y:S01]  /*1ad0*/  UMOV UR4, UR6 ;  /* 0x0000000600047c82 */ /* 0x002fe20008000000 */
[----:B------:R-:W-:Y:S02]  /*1ae0*/  UMOV UR5, URZ ;  /* 0x000000ff00057c82 */ /* 0x000fe40008000000 */
[----:B------:R-:W-:-:S13]  /*1af0*/  ISETP.LT.U32.AND P0, PT, R132, 0x20, P0 ;  /* 0x000000208400780c */ /* 0x000fda0000701070 */
[----:B------:R-:W-:Y:S01]  /*1b00*/  VOTEU.ANY UP0, P0 ;  /* 0x0000000000ff7886 */ /* 0x000fe20000000100 */
[----:B------:R-:W-:Y:S01]  /*1b10*/  VOTEU.ANY UP1, P0 ;  /* 0x0000000000ff7886 */ /* 0x000fe20000020100 */
[----:B------:R-:W-:-:S03]  /*1b20*/  ISETP.GE.U32.AND P0, PT, R10, 0x21, PT ;  /* 0x000000210a00780c */ /* 0x000fc60003f06070 */
[----:B------:R-:W-:Y:S02]  /*1b30*/  @UP0 UMOV UR4, UR4 ;  /* 0x0000000400040c82 */ /* 0x000fe40008000000 */
[----:B------:R1:W-:Y:S01]  /*1b40*/  @UP1 UTCBAR [UR4], URZ ;  /* 0x000000ff040013e9 */ /* 0x0003e200080000ff */
[----:B------:R-:W-:Y:S06]  /*1b50*/  BAR.SYNC.DEFER_BLOCKING 0x0 ;  /* 0x0000000000007b1d */ /* 0x000fec0000010000 */
[----:B------:R-:W2:Y:S02]  /*1b60*/  SYNCS.PHASECHK.TRANS64.TRYWAIT P1, [UR8+0x6010], RZ ;  /* 0x006010ffff0075a7 */ /* 0x000ea40008021108 */
[----:B-12---:R-:W-:Y:S05]  /*1b70*/  @!P1 BRA `(.L_x_58) ;  /* 0x0000000c00a49947 */ /* 0x006fea0003800000 */
.L_x_71:
[----:B------:R-:W-:Y:S01]  /*1b80*/  IMAD.MOV.U32 R2, RZ, RZ, RZ ;  /* 0x000000ffff027224 */ /* 0x000fe200078e00ff */
[----:B------:R-:W-:Y:S06]  /*1b90*/  @!P0 BRA `(.L_x_55) ;  /* 0x0000000400088947 */ /* 0x000fec0003800000 */
[----:B------:R-:W1:Y:S01]  /*1ba0*/  LDCU UR17, c[0x0][0x3a0] ;  /* 0x00007400ff1177ac */ /* 0x000e620008000800 */
[----:B------:R-:W-:Y:S01]  /*1bb0*/  UMOV UR15, 0x1 ;  /* 0x00000001000f7882 */ /* 0x000fe20000000000 */
[----:B------:R-:W-:-:S05]  /*1bc0*/  UMOV UR6, 0x20 ;  /* 0x0000002000067882 */ /* 0x000fca0000000000 */
.L_x_62:
[----:B------:R-:W-:Y:S01]  /*1bd0*/  BAR.SYNC.DEFER_BLOCKING 0x0 ;  /* 0x0000000000007b1d */ /* 0x000fe20000010000 */
[----:B------:R-:W-:Y:S01]  /*1be0*/  ULEA UR16, UR15, UR8, 0x3 ;  /* 0x000000080f107291 */ /* 0x000fe2000f8e18ff */
[----:B------:R-:W-:Y:S01]  /*1bf0*/  @!P3 IMAD.MOV.U32 R3, RZ, RZ, 0x3000 ;  /* 0x00003000ff03b424 */ /* 0x000fe200078e00ff */
[----:B------:R-:W-:Y:S01]  /*1c00*/  ELECT P1, URZ, PT ;  /* 0x0000000000ff782f */ /* 0x000fe20003820000 */
[----:B------:R-:W-:-:S03]  /*1c10*/  ULEA UR4, UR15, UR8, 0xc ;  /* 0x000000080f047291 */ /* 0x000fc6000f8e60ff */
[----:B------:R-:W-:Y:S02]  /*1c20*/  ISETP.LT.U32.AND P1, PT, R132, 0x20, P1 ;  /* 0x000000208400780c */ /* 0x000fe40000f21070 */
[----:B------:R-:W-:Y:S01]  /*1c30*/  ELECT P0, URZ, PT ;  /* 0x0000000000ff782f */ /* 0x000fe20003800000 */
[----:B------:R-:W-:-:S03]  /*1c40*/  UIADD3 UR4, UPT, UPT, UR4, 0x4000, URZ ;  /* 0x0000400004047890 */ /* 0x000fc6000fffe0ff */
[----:B------:R-:W-:Y:S01]  /*1c50*/  ISETP.LT.U32.AND P0, PT, R132, 0x40, P0 ;  /* 0x000000408400780c */ /* 0x000fe20000701070 */
[----:B------:R-:W-:Y:S02]  /*1c60*/  ULEA UR12, UR15, UR8, 0xd ;  /* 0x000000080f0c7291 */ /* 0x000fe4000f8e68ff */
[----:B------:R-:W-:Y:S01]  /*1c70*/  ULOP3.LUT UR13, UR9, 0x1, URZ, 0xc0, !UPT ;  /* 0x00000001090d7892 */ /* 0x000fe2000f8ec0ff */
[----:B------:R-:W-:-:S03]  /*1c80*/  UMOV UR31, UR6 ;  /* 0x00000006001f7c82 */ /* 0x000fc60008000000 */
[----:B------:R-:W-:Y:S01]  /*1c90*/  ULEA UR28, UR13, UR12, 0xc ;  /* 0x0000000c0d1c7291 */ /* 0x000fe2000f8e60ff */
[----:B------:R-:W-:Y:S01]  /*1ca0*/  VOTEU.ANY UP0, P1 ;  /* 0x0000000000ff7886 */ /* 0x000fe20000800100 */
[----:B------:R-:W-:Y:S01]  /*1cb0*/  ULEA UR30, UR13, UR14, 0x7 ;  /* 0x0000000e0d1e7291 */ /* 0x000fe2000f8e38ff */
[----:B------:R2:W-:Y:S03]  /*1cc0*/  @!P3 SYNCS.ARRIVE.TRANS64 RZ, [UR16+0x6000], R3 ;  /* 0x00600003ffffb9a7 */ /* 0x0005e60008000010 */
[----:B------:R-:W-:Y:S01]  /*1cd0*/  VOTEU.ANY UP1, P0 ;  /* 0x0000000000ff7886 */ /* 0x000fe20000020100 */
[----:B------:R-:W-:Y:S01]  /*1ce0*/  @UP0 UIADD3 UR5, UPT, UPT, UR16, 0x6000, URZ ;  /* 0x0000600010050890 */ /* 0x000fe2000fffe0ff */
[----:B------:R-:W-:Y:S01]  /*1cf0*/  VOTEU.ANY UP0, P1 ;  /* 0x0000000000ff7886 */ /* 0x000fe20000800100 */
[----:B------:R-:W-:Y:S02]  /*1d00*/  BAR.SYNC.DEFER_BLOCKING 0x0 ;  /* 0x0000000000007b1d */ /* 0x000fe40000010000 */
[----:B------:R-:W-:Y:S01]  /*1d10*/  @UP1 UIADD3 UR29, UPT, UPT, UR16, 0x6000, URZ ;  /* 0x00006000101d1890 */ /* 0x000fe2000fffe0ff */
[----:B--2---:R-:W-:-:S03]  /*1d20*/  IMAD.U32 R3, R2, -0x80000000, RZ ;  /* 0x8000000002037824 */ /* 0x004fc600078e00ff */
[----:B------:R-:W-:Y:S01]  /*1d30*/  VOTEU.ANY UP1, P0 ;  /* 0x0000000000ff7886 */ /* 0x000fe20000020100 */
[----:B------:R2:W-:Y:S01]  /*1d40*/  @UP0 UTMALDG.2D [UR4], [UR20] ;  /* 0x00000004140005b4 */ /* 0x0005e20008008000 */
[----:B------:R-:W-:Y:S01]  /*1d50*/  UISETP.NE.U32.AND UP0, UPT, UR9, URZ, UPT ;  /* 0x000000ff0900728c */ /* 0x000fe2000bf05070 */
[----:B------:R4:W-:Y:S06]  /*1d60*/  MEMBAR.ALL.CTA ;  /* 0x0000000000007992 */ /* 0x0009ec0000008000 */
[----:B----4-:R-:W4:Y:S02]  /*1d70*/  FENCE.VIEW.ASYNC.S ;  /* 0x00000000000073c6 */ /* 0x010f240000000000 */
[----:B----4-:R-:W-:Y:S06]  /*1d80*/  BAR.SYNC.DEFER_BLOCKING 0x0 ;  /* 0x0000000000007b1d */ /* 0x010fec0000010000 */
[----:B------:R2:W-:Y:S02]  /*1d90*/  @UP1 UTMALDG.2D [UR28], [UR22] ;  /* 0x0000001c160015b4 */ /* 0x0005e40008008000 */
[----:B------:R-:W-:Y:S06]  /*1da0*/  BAR.SYNC.DEFER_BLOCKING 0x0 ;  /* 0x0000000000007b1d */ /* 0x000fec0000010000 */
[----:B------:R-:W4:Y:S02]  /*1db0*/  SYNCS.PHASECHK.TRANS64.TRYWAIT P0, [UR16+0x6000], R3 ;  /* 0x00600003ff0075a7 */ /* 0x000f240008001110 */
[----:B--2-4-:R-:W-:Y:S05]  /*1dc0*/  @!P0 BRA `(.L_x_59) ;  /* 0x0000000c001c8947 */ /* 0x014fea0003800000 */
.L_x_72:
        /* <DEDUP_REMOVED lines=10> */
[----:B------:R2:W-:Y:S01]  /*1e70*/  UTCQMMA gdesc[UR4], gdesc[UR12], tmem[UR24], tmem[UR18], idesc[UR19], UPT ;  /* 0x00ff120c040075ea */ /* 0x0005e2000b800318 */
[----:B------:R-:W-:Y:S02]  /*1e80*/  NOP ;  /* 0x0000000000007918 */ /* 0x000fe40000000000 */
.L_x_60:
[----:B------:R-:W-:Y:S01]  /*1e90*/  ELECT P0, URZ, PT ;  /* 0x0000000000ff782f */ /* 0x000fe20003800000 */
[----:B--2---:R-:W-:-:S03]  /*1ea0*/  UIADD3 UR4, UPT, UPT, UR16, 0x6010, URZ ;  /* 0x0000601010047890 */ /* 0x004fc6000fffe0ff */
[----:B------:R-:W-:Y:S01]  /*1eb0*/  ISETP.LT.U32.AND P0, PT, R132, 0x20, P0 ;  /* 0x000000208400780c */ /* 0x000fe20000701070 */
[----:B------:R-:W-:-:S12]  /*1ec0*/  UMOV UR5, URZ ;  /* 0x000000ff00057c82 */ /* 0x000fd80008000000 */
[----:B------:R-:W-:Y:S01]  /*1ed0*/  VOTEU.ANY UP0, P0 ;  /* 0x0000000000ff7886 */ /* 0x000fe20000000100 */
[----:B------:R-:W-:-:S04]  /*1ee0*/  VOTEU.ANY UP1, P0 ;  /* 0x0000000000ff7886 */ /* 0x000fc80000020100 */
[----:B------:R-:W-:Y:S02]  /*1ef0*/  @UP0 UMOV UR4, UR4 ;  /* 0x0000000400040c82 */ /* 0x000fe40008000000 */
[----:B------:R2:W-:Y:S01]  /*1f00*/  @UP1 UTCBAR [UR4], URZ ;  /* 0x000000ff040013e9 */ /* 0x0005e200080000ff */
[----:B------:R-:W-:Y:S06]  /*1f10*/  BAR.SYNC.DEFER_BLOCKING 0x0 ;  /* 0x0000000000007b1d */ /* 0x000fec0000010000 */
[----:B------:R-:W4:Y:S02]  /*1f20*/  SYNCS.PHASECHK.TRANS64.TRYWAIT P0, [UR16+0x6010], R3 ;  /* 0x00601003ff0075a7 */ /* 0x000f240008001110 */
[----:B--2-4-:R-:W-:Y:S05]  /*1f30*/  @!P0 BRA `(.L_x_61) ;  /* 0x0000000800cc8947 */ /* 0x014fea0003800000 */
.L_x_73:
[----:B------:R-:W-:Y:S02]  /*1f40*/  UIADD3 UR15, UPT, UPT, UR15, 0x1, URZ ;  /* 0x000000010f0f7890 */ /* 0x000fe4000fffe0ff */
[----:B------:R-:W-:Y:S02]  /*1f50*/  UIADD3 UR6, UPT, UPT, UR6, 0x20, URZ ;  /* 0x0000002006067890 */ /* 0x000fe4000fffe0ff */
[----:B------:R-:W-:-:S04]  /*1f60*/  UISETP.NE.U32.AND UP0, UPT, UR15, 0x2, UPT ;  /* 0x000000020f00788c */ /* 0x000fc8000bf05070 */
[----:B------:R-:W-:Y:S02]  /*1f70*/  USEL UR15, UR15, URZ, UP0 ;  /* 0x000000ff0f0f7287 */ /* 0x000fe40008000000 */
[----:B------:R-:W-:Y:S02]  /*1f80*/  USEL UR4, URZ, 0x1, UP0 ;  /* 0x00000001ff047887 */ /* 0x000fe40008000000 */
[----:B-1----:R-:W-:-:S04]  /*1f90*/  UISETP.GE.AND UP0, UPT, UR6, UR17, UPT ;  /* 0x000000110600728c */ /* 0x002fc8000bf06270 */
[----:B------:R-:W-:-:S05]  /*1fa0*/  LOP3.LUT R2, R2, UR4, RZ, 0x3c, !PT ;  /* 0x0000000402027c12 */ /* 0x000fca000f8e3cff */
[----:B------:R-:W-:Y:S05]  /*1fb0*/  BRA.U !UP0, `(.L_x_62) ;  /* 0xfffffffd08047547 */ /* 0x000fea000b83ffff */
.L_x_55:
[----:B----45:R-:W-:Y:S06]  /*1fc0*/  BAR.SYNC.DEFER_BLOCKING 0x0 ;  /* 0x0000000000007b1d */ /* 0x030fec0000010000 */
[----:B------:R-:W-:Y:S04]  /*1fd0*/  BSSY.RECONVERGENT B3, `(.L_x_63) ;  /* 0x0000004000037945 */ /* 0x000fe80003800200 */
[----:B------:R-:W-:Y:S05]  /*1fe0*/  @P3 BRA `(.L_x_64) ;  /* 0x0000000000083947 */ /* 0x000fea0003800000 */
[----:B------:R-:W1:Y:S02]  /*1ff0*/  SYNCS.CCTL.IV [UR8+0x6000] ;  /* 0x00600000ff0079b1 */ /* 0x000e640008000008 */
[----:B-1----:R-:W1:Y:S02]  /*2000*/  SYNCS.CCTL.IV [UR8+0x6010] ;  /* 0x00601000ff0079b1 */ /* 0x002e640008000008 */
.L_x_64:
[----:B------:R-:W-:Y:S05]  /*2010*/  BSYNC.RECONVERGENT B3 ;  /* 0x0000000000037941 */ /* 0x000fea0003800200 */
.L_x_63:
[----:B-1----:R-:W-:Y:S06]  /*2020*/  BAR.SYNC.DEFER_BLOCKING 0x0 ;  /* 0x0000000000007b1d */ /* 0x002fec0000010000 */
[----:B------:R-:W-:Y:S04]  /*2030*/  BSSY.RECONVERGENT B3, `(.L_x_65) ;  /* 0x0000004000037945 */ /* 0x000fe80003800200 */
[----:B------:R-:W-:Y:S05]  /*2040*/  @P3 BRA `(.L_x_66) ;  /* 0x0000000000083947 */ /* 0x000fea0003800000 */
[----:B------:R-:W1:Y:S02]  /*2050*/  SYNCS.CCTL.IV [UR8+0x6008] ;  /* 0x00600800ff0079b1 */ /* 0x000e640008000008 */
[----:B-1----:R-:W1:Y:S02]  /*2060*/  SYNCS.CCTL.IV [UR8+0x6018] ;  /* 0x00601800ff0079b1 */ /* 0x002e640008000008 */
.L_x_66:
[----:B------:R-:W-:Y:S05]  /*2070*/  BSYNC.RECONVERGENT B3 ;  /* 0x0000000000037941 */ /* 0x000fea0003800200 */
.L_x_65:
[----:B------:R-:W-:Y:S01]  /*2080*/  USHF.L.U32 UR4, UR9, 0x15, URZ ;  /* 0x0000001509047899 */ /* 0x000fe200080006ff */
[C---:B------:R-:W-:Y:S01]  /*2090*/  IMAD.SHL.U32 R2, R0.reuse, 0x80, RZ ;  /* 0x0000008000027824 */ /* 0x040fe200078e00ff */
[----:B------:R-:W-:Y:S01]  /*20a0*/  USHF.L.U32 UR5, UR9, 0x5, URZ ;  /* 0x0000000509057899 */ /* 0x000fe200080006ff */
[----:B------:R-:W-:Y:S01]  /*20b0*/  IMAD.SHL.U32 R3, R0, 0x10, RZ ;  /* 0x0000001000037824 */ /* 0x000fe200078e00ff */
[----:B------:R-:W-:Y:S02]  /*20c0*/  ULOP3.LUT UR4, UR4, 0x600000, URZ, 0xc0, !UPT ;  /* 0x0060000004047892 */ /* 0x000fe4000f8ec0ff */
[----:B------:R-:W-:Y:S01]  /*20d0*/  ULOP3.LUT UR5, UR5, 0x80, URZ, 0xc0, !UPT ;  /* 0x0000008005057892 */ /* 0x000fe2000f8ec0ff */
[----:B------:R-:W-:Y:S02]  /*20e0*/  LOP3.LUT R2, R2, 0x7f80, RZ, 0xc0, !PT ;  /* 0x00007f8002027812 */ /* 0x000fe400078ec0ff */
[----:B------:R-:W-:Y:S01]  /*20f0*/  ELECT P0, URZ, PT ;  /* 0x0000000000ff782f */ /* 0x000fe20003800000 */
[----:B------:R-:W-:Y:S01]  /*2100*/  UIADD3 UR4, UPT, UPT, UR5, UR4, UR24 ;  /* 0x0000000405047290 */ /* 0x000fe2000fffe018 */
[----:B------:R-:W-:Y:S01]  /*2110*/  LOP3.LUT R2, R2, 0x70, R3, 0xf8, !PT ;  /* 0x0000007002027812 */ /* 0x000fe200078ef803 */
[----:B------:R-:W-:Y:S01]  /*2120*/  ULOP3.LUT UR9, UR9, 0x1, URZ, 0xc0, !UPT ;  /* 0x0000000109097892 */ /* 0x000fe2000f8ec0ff */
[----:B------:R-:W-:Y:S01]  /*2130*/  ISETP.LT.U32.AND P0, PT, R132, 0x40, P0 ;  /* 0x000000408400780c */ /* 0x000fe20000701070 */
[----:B------:R-:W-:Y:S01]  /*2140*/  UMOV UR6, UR7 ;  /* 0x0000000700067c82 */ /* 0x000fe20008000000 */
[C---:B------:R-:W-:Y:S01]  /*2150*/  LOP3.LUT R0, R2.reuse, 0x10, RZ, 0x3c, !PT ;  /* 0x0000001002007812 */ /* 0x040fe200078e3cff */
[----:B------:R-:W-:Y:S01]  /*2160*/  ULEA UR5, UR9, UR14, 0x7 ;  /* 0x0000000e09057291 */ /* 0x000fe2000f8e38ff */
[----:B------:R-:W-:-:S02]  /*2170*/  LOP3.LUT R3, R2, 0x20, RZ, 0x3c, !PT ;  /* 0x0000002002037812 */ /* 0x000fc400078e3cff */
[----:B---3--:R-:W2:Y:S01]  /*2180*/  LDTM.x128 R4, tmem[UR4] ;  /* 0x00000004000479ee */ /* 0x008ea200083c0000 */
[----:B------:R-:W-:Y:S01]  /*2190*/  NOP ;  /* 0x0000000000007918 */ /* 0x000fe20000000000 */
[----:B------:R-:W-:-:S05]  /*21a0*/  ULEA UR4, UR9, UR8, 0xe ;  /* 0x0000000809047291 */ /* 0x000fca000f8e70ff */
[----:B--2---:R-:W-:Y:S01]  /*21b0*/  VOTEU.ANY UP1, P0 ;  /* 0x0000000000ff7886 */ /* 0x004fe20000020100 */
[----:B-1----:R-:W-:Y:S06]  /*21c0*/  BAR.SYNC.DEFER_BLOCKING 0x0 ;  /* 0x0000000000007b1d */ /* 0x002fec0000010000 */
[----:B------:R-:W-:Y:S01]  /*21d0*/  VOTEU.ANY UP0, P0 ;  /* 0x0000000000ff7886 */ /* 0x000fe20000000100 */
[----:B------:R-:W-:Y:S02]  /*21e0*/  F2FP.SATFINITE.E4M3.F32.PACK_AB_MERGE_C R6, R7, R6, RZ ;  /* 0x000000060706723e */ /* 0x000fe400048070ff */
[----:B------:R-:W-:-:S02]  /*21f0*/  F2FP.SATFINITE.E4M3.F32.PACK_AB_MERGE_C R10, R11, R10, RZ ;  /* 0x0000000a0b0a723e */ /* 0x000fc400048070ff */
[----:B------:R-:W-:Y:S02]  /*2200*/  F2FP.SATFINITE.E4M3.F32.PACK_AB_MERGE_C R14, R15, R14, RZ ;  /* 0x0000000e0f0e723e */ /* 0x000fe400048070ff */
[----:B------:R-:W-:Y:S02]  /*2210*/  F2FP.SATFINITE.E4M3.F32.PACK_AB_MERGE_C R7, R19, R18, RZ ;  /* 0x000000121307723e */ /* 0x000fe400048070ff */
[----:B------:R-:W-:Y:S02]  /*2220*/  F2FP.SATFINITE.E4M3.F32.PACK_AB_MERGE_C R22, R23, R22, RZ ;  /* 0x000000161716723e */ /* 0x000fe400048070ff */
[----:B------:R-:W-:Y:S02]  /*2230*/  F2FP.SATFINITE.E4M3.F32.PACK_AB_MERGE_C R26, R27, R26, RZ ;  /* 0x0000001a1b1a723e */ /* 0x000fe400048070ff */
        /* <DEDUP_REMOVED lines=11> */
[----:B------:R-:W-:Y:S02]  /*22f0*/  F2FP.SATFINITE.E4M3.F32.PACK_AB_MERGE_C R4, R5, R4, R6 ;  /* 0x000000040504723e */ /* 0x000fe40004807006 */
[----:B------:R-:W-:Y:S02]  /*2300*/  F2FP.SATFINITE.E4M3.F32.PACK_AB_MERGE_C R74, R75, R74, RZ ;  /* 0x0000004a4b4a723e */ /* 0x000fe400048070ff */
[----:B------:R-:W-:-:S02]  /*2310*/  F2FP.SATFINITE.E4M3.F32.PACK_AB_MERGE_C R78, R79, R78, RZ ;  /* 0x0000004e4f4e723e */ /* 0x000fc400048070ff */
[----:B------:R-:W-:Y:S02]  /*2320*/  F2FP.SATFINITE.E4M3.F32.PACK_AB_MERGE_C R82, R83, R82, RZ ;  /* 0x000000525352723e */ /* 0x000fe400048070ff */
[----:B------:R-:W-:Y:S02]  /*2330*/  F2FP.SATFINITE.E4M3.F32.PACK_AB_MERGE_C R86, R87, R86, RZ ;  /* 0x000000565756723e */ /* 0x000fe400048070ff */
[----:B------:R-:W-:Y:S02]  /*2340*/  F2FP.SATFINITE.E4M3.F32.PACK_AB_MERGE_C R5, R9, R8, R10 ;  /* 0x000000080905723e */ /* 0x000fe4000480700a */
[----:B------:R-:W-:Y:S02]  /*2350*/  F2FP.SATFINITE.E4M3.F32.PACK_AB_MERGE_C R6, R13, R12, R14 ;  /* 0x0000000c0d06723e */ /* 0x000fe4000480700e */
[----:B------:R-:W-:Y:S02]  /*2360*/  F2FP.SATFINITE.E4M3.F32.PACK_AB_MERGE_C R7, R17, R16, R7 ;  /* 0x000000101107723e */ /* 0x000fe40004807007 */
[----:B------:R-:W-:-:S02]  /*2370*/  F2FP.SATFINITE.E4M3.F32.PACK_AB_MERGE_C R20, R21, R20, R22 ;  /* 0x000000141514723e */ /* 0x000fc40004807016 */
[----:B------:R-:W-:Y:S01]  /*2380*/  F2FP.SATFINITE.E4M3.F32.PACK_AB_MERGE_C R90, R91, R90, RZ ;  /* 0x0000005a5b5a723e */ /* 0x000fe200048070ff */
[----:B------:R1:W-:Y:S01]  /*2390*/  STS.128 [R2+UR8], R4 ;  /* 0x0000000402007988 */ /* 0x0003e20008000c08 */
[----:B------:R-:W-:Y:S02]  /*23a0*/  F2FP.SATFINITE.E4M3.F32.PACK_AB_MERGE_C R94, R95, R94, RZ ;  /* 0x0000005e5f5e723e */ /* 0x000fe400048070ff */
[----:B------:R-:W-:Y:S02]  /*23b0*/  F2FP.SATFINITE.E4M3.F32.PACK_AB_MERGE_C R98, R99, R98, RZ ;  /* 0x000000626362723e */ /* 0x000fe400048070ff */
[----:B------:R-:W-:Y:S02]  /*23c0*/  F2FP.SATFINITE.E4M3.F32.PACK_AB_MERGE_C R102, R103, R102, RZ ;  /* 0x000000666766723e */ /* 0x000fe400048070ff */
[----:B------:R-:W-:Y:S02]  /*23d0*/  F2FP.SATFINITE.E4M3.F32.PACK_AB_MERGE_C R21, R25, R24, R26 ;  /* 0x000000181915723e */ /* 0x000fe4000480701a */
[----:B------:R-:W-:-:S02]  /*23e0*/  F2FP.SATFINITE.E4M3.F32.PACK_AB_MERGE_C R22, R29, R28, R30 ;  /* 0x0000001c1d16723e */ /* 0x000fc4000480701e */
[----:B------:R-:W-:Y:S02]  /*23f0*/  F2FP.SATFINITE.E4M3.F32.PACK_AB_MERGE_C R23, R33, R32, R23 ;  /* 0x000000202117723e */ /* 0x000fe40004807017 */
[----:B------:R-:W-:Y:S02]  /*2400*/  F2FP.SATFINITE.E4M3.F32.PACK_AB_MERGE_C R36, R37, R36, R38 ;  /* 0x000000242524723e */ /* 0x000fe40004807026 */
[----:B------:R-:W-:Y:S01]  /*2410*/  F2FP.SATFINITE.E4M3.F32.PACK_AB_MERGE_C R106, R107, R106, RZ ;  /* 0x0000006a6b6a723e */ /* 0x000fe200048070ff */
[----:B------:R1:W-:Y:S01]  /*2420*/  STS.128 [R0+UR8], R20 ;  /* 0x0000001400007988 */ /* 0x0003e20008000c08 */
[----:B------:R-:W-:Y:S02]  /*2430*/  F2FP.SATFINITE.E4M3.F32.PACK_AB_MERGE_C R110, R111, R110, RZ ;  /* 0x0000006e6f6e723e */ /* 0x000fe400048070ff */
[----:B------:R-:W-:Y:S02]  /*2440*/  F2FP.SATFINITE.E4M3.F32.PACK_AB_MERGE_C R114, R115, R114, RZ ;  /* 0x000000727372723e */ /* 0x000fe400048070ff */
[----:B------:R-:W-:-:S02]  /*2450*/  F2FP.SATFINITE.E4M3.F32.PACK_AB_MERGE_C R118, R119, R118, RZ ;  /* 0x000000767776723e */ /* 0x000fc400048070ff */
[----:B------:R-:W-:Y:S02]  /*2460*/  F2FP.SATFINITE.E4M3.F32.PACK_AB_MERGE_C R37, R41, R40, R42 ;  /* 0x000000282925723e */ /* 0x000fe4000480702a */
[----:B------:R-:W-:Y:S02]  /*2470*/  F2FP.SATFINITE.E4M3.F32.PACK_AB_MERGE_C R38, R45, R44, R46 ;  /* 0x0000002c2d26723e */ /* 0x000fe4000480702e */
[----:B------:R-:W-:Y:S02]  /*2480*/  F2FP.SATFINITE.E4M3.F32.PACK_AB_MERGE_C R39, R49, R48, R50 ;  /* 0x000000303127723e */ /* 0x000fe40004807032 */
[----:B------:R-:W-:Y:S02]  /*2490*/  F2FP.SATFINITE.E4M3.F32.PACK_AB_MERGE_C R52, R53, R52, R54 ;  /* 0x000000343534723e */ /* 0x000fe40004807036 */
[----:B------:R-:W-:Y:S01]  /*24a0*/  F2FP.SATFINITE.E4M3.F32.PACK_AB_MERGE_C R122, R123, R122, RZ ;  /* 0x0000007a7b7a723e */ /* 0x000fe200048070ff */
[----:B------:R1:W-:Y:S01]  /*24b0*/  STS.128 [R3+UR8], R36 ;  /* 0x0000002403007988 */ /* 0x0003e20008000c08 */
[----:B------:R-:W-:-:S02]  /*24c0*/  F2FP.SATFINITE.E4M3.F32.PACK_AB_MERGE_C R126, R127, R126, RZ ;  /* 0x0000007e7f7e723e */ /* 0x000fc400048070ff */
[----:B------:R-:W-:Y:S02]  /*24d0*/  F2FP.SATFINITE.E4M3.F32.PACK_AB_MERGE_C R130, R131, R130, RZ ;  /* 0x000000828382723e */ /* 0x000fe400048070ff */
[----:B------:R-:W-:Y:S02]  /*24e0*/  F2FP.SATFINITE.E4M3.F32.PACK_AB_MERGE_C R53, R57, R56, R58 ;  /* 0x000000383935723e */ /* 0x000fe4000480703a */
[----:B------:R-:W-:Y:S02]  /*24f0*/  F2FP.SATFINITE.E4M3.F32.PACK_AB_MERGE_C R54, R61, R60, R62 ;  /* 0x0000003c3d36723e */ /* 0x000fe4000480703e */
[----:B------:R-:W-:Y:S02]  /*2500*/  F2FP.SATFINITE.E4M3.F32.PACK_AB_MERGE_C R55, R65, R64, R66 ;  /* 0x000000404137723e */ /* 0x000fe40004807042 */
[----:B------:R-:W-:Y:S02]  /*2510*/  F2FP.SATFINITE.E4M3.F32.PACK_AB_MERGE_C R68, R69, R68, R70 ;  /* 0x000000444544723e */ /* 0x000fe40004807046 */
[----:B------:R-:W-:-:S02]  /*2520*/  LOP3.LUT R8, R2, 0x30, RZ, 0x3c, !PT ;  /* 0x0000003002087812 */ /* 0x000fc400078e3cff */
[----:B------:R-:W-:Y:S02]  /*2530*/  F2FP.SATFINITE.E4M3.F32.PACK_AB_MERGE_C R69, R73, R72, R74 ;  /* 0x000000484945723e */ /* 0x000fe4000480704a */
[----:B------:R-:W-:Y:S01]  /*2540*/  F2FP.SATFINITE.E4M3.F32.PACK_AB_MERGE_C R70, R77, R76, R78 ;  /* 0x0000004c4d46723e */ /* 0x000fe2000480704e */
[----:B------:R1:W-:Y:S01]  /*2550*/  STS.128 [R8+UR8], R52 ;  /* 0x0000003408007988 */ /* 0x0003e20008000c08 */
[----:B------:R-:W-:Y:S02]  /*2560*/  F2FP.SATFINITE.E4M3.F32.PACK_AB_MERGE_C R71, R81, R80, R82 ;  /* 0x000000505147723e */ /* 0x000fe40004807052 */
[----:B------:R-:W-:Y:S02]  /*2570*/  F2FP.SATFINITE.E4M3.F32.PACK_AB_MERGE_C R84, R85, R84, R86 ;  /* 0x000000545554723e */ /* 0x000fe40004807056 */
[----:B------:R-:W-:Y:S02]  /*2580*/  LOP3.LUT R9, R2, 0x40, RZ, 0x3c, !PT ;  /* 0x0000004002097812 */ /* 0x000fe400078e3cff */
[----:B------:R-:W-:-:S02]  /*2590*/  F2FP.SATFINITE.E4M3.F32.PACK_AB_MERGE_C R85, R89, R88, R90 ;  /* 0x000000585955723e */ /* 0x000fc4000480705a */
[----:B------:R-:W-:Y:S01]  /*25a0*/  F2FP.SATFINITE.E4M3.F32.PACK_AB_MERGE_C R86, R93, R92, R94 ;  /* 0x0000005c5d56723e */ /* 0x000fe2000480705e */
[----:B------:R1:W-:Y:S01]  /*25b0*/  STS.128 [R9+UR8], R68 ;  /* 0x0000004409007988 */ /* 0x0003e20008000c08 */
[----:B------:R-:W-:Y:S02]  /*25c0*/  F2FP.SATFINITE.E4M3.F32.PACK_AB_MERGE_C R87, R97, R96, R98 ;  /* 0x000000606157723e */ /* 0x000fe40004807062 */
[----:B------:R-:W-:Y:S02]  /*25d0*/  F2FP.SATFINITE.E4M3.F32.PACK_AB_MERGE_C R100, R101, R100, R102 ;  /* 0x000000646564723e */ /* 0x000fe40004807066 */
[----:B------:R-:W-:Y:S02]  /*25e0*/  LOP3.LUT R10, R2, 0x50, RZ, 0x3c, !PT ;  /* 0x00000050020a7812 */ /* 0x000fe400078e3cff */
[----:B------:R-:W-:Y:S02]  /*25f0*/  F2FP.SATFINITE.E4M3.F32.PACK_AB_MERGE_C R101, R105, R104, R106 ;  /* 0x000000686965723e */ /* 0x000fe4000480706a */
[----:B------:R-:W-:Y:S01]  /*2600*/  F2FP.SATFINITE.E4M3.F32.PACK_AB_MERGE_C R102, R109, R108, R110 ;  /* 0x0000006c6d66723e */ /* 0x000fe2000480706e */
[----:B------:R1:W-:Y:S01]  /*2610*/  STS.128 [R10+UR8], R84 ;  /* 0x000000540a007988 */ /* 0x0003e20008000c08 */
[----:B------:R-:W-:-:S02]  /*2620*/  F2FP.SATFINITE.E4M3.F32.PACK_AB_MERGE_C R103, R113, R112, R114 ;  /* 0x000000707167723e */ /* 0x000fc40004807072 */
[----:B------:R-:W-:Y:S02]  /*2630*/  F2FP.SATFINITE.E4M3.F32.PACK_AB_MERGE_C R116, R117, R116, R118 ;  /* 0x000000747574723e */ /* 0x000fe40004807076 */
[C---:B------:R-:W-:Y:S02]  /*2640*/  LOP3.LUT R11, R2.reuse, 0x60, RZ, 0x3c, !PT ;  /* 0x00000060020b7812 */ /* 0x040fe400078e3cff */
[----:B------:R-:W-:Y:S02]  /*2650*/  F2FP.SATFINITE.E4M3.F32.PACK_AB_MERGE_C R117, R121, R120, R122 ;  /* 0x000000787975723e */ /* 0x000fe4000480707a */
[----:B------:R-:W-:Y:S01]  /*2660*/  F2FP.SATFINITE.E4M3.F32.PACK_AB_MERGE_C R118, R125, R124, R126 ;  /* 0x0000007c7d76723e */ /* 0x000fe2000480707e */
[----:B------:R1:W-:Y:S01]  /*2670*/  STS.128 [R11+UR8], R100 ;  /* 0x000000640b007988 */ /* 0x0003e20008000c08 */
[----:B------:R-:W-:Y:S02]  /*2680*/  F2FP.SATFINITE.E4M3.F32.PACK_AB_MERGE_C R119, R129, R128, R130 ;  /* 0x000000808177723e */ /* 0x000fe40004807082 */
[----:B------:R-:W-:-:S05]  /*2690*/  LOP3.LUT R12, R2, 0x70, RZ, 0x3c, !PT ;  /* 0x00000070020c7812 */ /* 0x000fca00078e3cff */
[----:B------:R1:W-:Y:S01]  /*26a0*/  STS.128 [R12+UR8], R116 ;  /* 0x000000740c007988 */ /* 0x0003e20008000c08 */
[----:B------:R2:W-:Y:S06]  /*26b0*/  MEMBAR.ALL.CTA ;  /* 0x0000000000007992 */ /* 0x0005ec0000008000 */
[----:B--2---:R-:W2:Y:S02]  /*26c0*/  FENCE.VIEW.ASYNC.S ;  /* 0x00000000000073c6 */ /* 0x004ea40000000000 */
[----:B--2---:R-:W-:Y:S06]  /*26d0*/  BAR.SYNC.DEFER_BLOCKING 0x0 ;  /* 0x0000000000007b1d */ /* 0x004fec0000010000 */
[----:B------:R1:W-:Y:S01]  /*26e0*/  @UP1 UTMASTG.2D [UR4], [UR10] ;  /* 0x000000040a0013b5 */ /* 0x0003e20008008000 */
[----:B------:R0:W-:Y:S01]  /*26f0*/  UTMACMDFLUSH ;  /* 0x00000000000079b7 */ /* 0x0001e20000000000 */
[----:B------:R-:W-:-:S04]  /*2700*/  DEPBAR.LE SB0, 0x0 ;  /* 0x000080000000791a */ /* 0x000fc80000000000 */
[----:B------:R-:W-:Y:S08]  /*2710*/  BAR.SYNC.DEFER_BLOCKING 0x0 ;  /* 0x0000000000007b1d */ /* 0x000ff00000010000 */
[----:B------:R-:W-:Y:S06]  /*2720*/  BAR.SYNC.DEFER_BLOCKING 0x0 ;  /* 0x0000000000007b1d */ /* 0x000fec0000010000 */
[----:B-1----:R-:W-:Y:S05]  /*2730*/  @P2 BRA `(.L_x_67) ;  /* 0x0000000000a02947 */ /* 0x002fea0003800000 */
[----:B------:R-:W1:Y:S01]  /*2740*/  S2UR UR5, SR_CgaCtaId ;  /* 0x00000000000579c3 */ /* 0x000e620000008800 */
[----:B------:R-:W-:Y:S01]  /*2750*/  NOP ;  /* 0x0000000000007918 */ /* 0x000fe20000000000 */
[----:B------:R-:W-:Y:S01]  /*2760*/  UMOV UR4, 0x50 ;  /* 0x0000005000047882 */ /* 0x000fe20000000000 */
[----:B------:R-:W-:Y:S02]  /*2770*/  IMAD.U32 R0, RZ, RZ, UR24 ;  /* 0x00000018ff007e24 */ /* 0x000fe4000f8e00ff */
[----:B------:R-:W-:Y:S02]  /*2780*/  IMAD.MOV.U32 R3, RZ, RZ, 0xff ;  /* 0x000000ffff037424 */ /* 0x000fe400078e00ff */
[----:B------:R-:W-:Y:S01]  /*2790*/  IMAD.MOV.U32 R7, RZ, RZ, 0x1 ;  /* 0x00000001ff077424 */ /* 0x000fe200078e00ff */
[----:B------:R-:W-:-:S04]  /*27a0*/  LOP3.LUT R0, R0, 0xffff, RZ, 0xc0, !PT ;  /* 0x0000ffff00007812 */ /* 0x000fc800078ec0ff */
[----:B------:R-:W-:-:S05]  /*27b0*/  SHF.R.U32.HI R0, RZ, 0x5, R0 ;  /* 0x00000005ff007819 */ /* 0x000fca0000011600 */
[----:B------:R-:W-:Y:S01]  /*27c0*/  VIADD R2, R0, 0x10 ;  /* 0x0000001000027836 */ /* 0x000fe20000000000 */
[----:B------:R-:W-:Y:S01]  /*27d0*/  SHF.L.U32 R0, R3, R0, RZ ;  /* 0x0000000003007219 */ /* 0x000fe200000006ff */
[----:B-1----:R-:W-:-:S03]  /*27e0*/  ULEA UR6, UR5, UR4, 0x18 ;  /* 0x0000000405067291 */ /* 0x002fc6000f8ec0ff */
[----:B------:R-:W-:-:S04]  /*27f0*/  SHF.L.U32 R3, R7, R2, RZ ;  /* 0x0000000207037219 */ /* 0x000fc800000006ff */
[----:B------:R-:W-:Y:S02]  /*2800*/  LOP3.LUT R0, R3, R0, RZ, 0xfc, !PT ;  /* 0x0000000003007212 */ /* 0x000fe400078efcff */
[----:B------:R-:W1:Y:S02]  /*2810*/  LDS R5, [UR6] ;  /* 0x00000006ff057984 */ /* 0x000e640008000800 */
[C---:B------:R-:W-:Y:S02]  /*2820*/  LOP3.LUT R2, R0.reuse, 0xffff, RZ, 0xc0, !PT ;  /* 0x0000ffff00027812 */ /* 0x040fe400078ec0ff */
[----:B-1----:R-:W-:-:S04]  /*2830*/  LOP3.LUT R3, R0, 0xffff, R5, 0x80, !PT ;  /* 0x0000ffff00037812 */ /* 0x002fc800078e8005 */
[----:B------:R-:W-:-:S13]  /*2840*/  ISETP.NE.AND P0, PT, R3, R2, PT ;  /* 0x000000020300720c */ /* 0x000fda0003f05270 */
[----:B------:R-:W-:Y:S05]  /*2850*/  @P0 BRA `(.L_x_68) ;  /* 0x0000000000500947 */ /* 0x000fea0003800000 */
[----:B------:R-:W-:Y:S02]  /*2860*/  SHF.R.U32.HI R5, RZ, 0x10, R5 ;  /* 0x00000010ff057819 */ /* 0x000fe40000011605 */
[----:B------:R-:W-:-:S04]  /*2870*/  SHF.R.U32.HI R2, RZ, 0x10, R0 ;  /* 0x00000010ff027819 */ /* 0x000fc80000011600 */
[----:B------:R-:W-:-:S04]  /*2880*/  LOP3.LUT R5, R5, R2, RZ, 0xc0, !PT ;  /* 0x0000000205057212 */ /* 0x000fc800078ec0ff */
[----:B------:R-:W-:-:S13]  /*2890*/  ISETP.NE.AND P0, PT, R5, R2, PT ;  /* 0x000000020500720c */ /* 0x000fda0003f05270 */
[----:B------:R-:W-:Y:S05]  /*28a0*/  @P0 BRA `(.L_x_69) ;  /* 0x0000000000300947 */ /* 0x000fea0003800000 */
[----:B------:R-:W-:Y:S01]  /*28b0*/  R2UR UR4, R0 ;  /* 0x00000000000472ca */ /* 0x000fe200000e0000 */
[----:B------:R-:W-:Y:S01]  /*28c0*/  VOTEU.ANY UR5, UPT, PT ;  /* 0x0000000000057886 */ /* 0x000fe200038e0100 */
[----:B------:R-:W1:Y:S01]  /*28d0*/  S2R R0, SR_LANEID ;  /* 0x0000000000007919 */ /* 0x000e620000000000 */
[----:B------:R-:W-:-:S10]  /*28e0*/  UFLO.U32 UR5, UR5 ;  /* 0x00000005000572bd */ /* 0x000fd400080e0000 */
[----:B------:R-:W-:-:S06]  /*28f0*/  ULOP3.LUT UR4, URZ, UR4, URZ, 0x33, !UPT ;  /* 0x00000004ff047292 */ /* 0x000fcc000f8e33ff */
[----:B------:R-:W-:-:S04]  /*2900*/  IMAD.U32 R2, RZ, RZ, UR4 ;  /* 0x00000004ff027e24 */ /* 0x000fc8000f8e00ff */
[----:B------:R-:W2:Y:S02]  /*2910*/  REDUX UR7, R2 ;  /* 0x00000000020773c4 */ /* 0x000ea40000000000 */
[----:B------:R3:W-:Y:S01]  /*2920*/  UTCATOMSWS.AND URZ, UR4 ;  /* 0x0000000400ff79e3 */ /* 0x0007e20008000000 */
[----:B-1----:R-:W-:Y:S01]  /*2930*/  ISETP.EQ.U32.AND P0, PT, R0, UR5, PT ;  /* 0x0000000500007c0c */ /* 0x002fe2000bf02070 */
[----:B--2---:R-:W-:-:S12]  /*2940*/  IMAD.U32 R0, RZ, RZ, UR7 ;  /* 0x00000007ff007e24 */ /* 0x004fd8000f8e00ff */
[----:B------:R3:W-:Y:S01]  /*2950*/  @P0 ATOMS.AND RZ, [UR6], R0 ;  /* 0x00000000ffff098c */ /* 0x0007e2000a800006 */
[----:B------:R-:W-:Y:S05]  /*2960*/  BRA `(.L_x_67) ;  /* 0x0000000000147947 */ /* 0x000fea0003800000 */
.L_x_69:
[----:B------:R-:W-:-:S07]  /*2970*/  MOV R2, 0x2990 ;  /* 0x0000299000027802 */ /* 0x000fce0000000f00 */
[----:B------:R-:W-:Y:S05]  /*2980*/  CALL.REL.NOINC `($__internal_0_$__cuda_sm10x_tcgen05_guardrail_trap_col_being_dealloced_not_returned_by_alloc) ;  /* 0x0000000000447944 */ /* 0x000fea0003c00000 */
[----:B------:R-:W-:Y:S05]  /*2990*/  BRA `(.L_x_67) ;  /* 0x0000000000087947 */ /* 0x000fea0003800000 */
.L_x_68:
[----:B------:R-:W-:-:S07]  /*29a0*/  MOV R2, 0x29c0 ;  /* 0x000029c000027802 */ /* 0x000fce0000000f00 */
[----:B------:R-:W-:Y:S05]  /*29b0*/  CALL.REL.NOINC `($__internal_2_$__cuda_sm10x_tcgen05_guardrail_trap_unallocated_columns_being_dealloced) ;  /* 0x0000000000507944 */ /* 0x000fea0003c00000 */
.L_x_67:
[----:B------:R-:W-:Y:S01]  /*29c0*/  NOP ;  /* 0x0000000000007918 */ /* 0x000fe20000000000 */
[----:B---3--:R-:W-:Y:S05]  /*29d0*/  EXIT ;  /* 0x000000000000794d */ /* 0x008fea0003800000 */
.L_x_56:
[----:B------:R-:W1:Y:S02]  /*29e0*/  SYNCS.PHASECHK.TRANS64.TRYWAIT P0, [UR8+0x6000], RZ ;  /* 0x006000ffff0075a7 */ /* 0x000e640008001108 */
[----:B-1----:R-:W-:Y:S05]  /*29f0*/  @!P0 BRA `(.L_x_56) ;  /* 0xfffffffc00f88947 */ /* 0x002fea000383ffff */
[----:B------:R-:W-:Y:S05]  /*2a00*/  BRA `(.L_x_70) ;  /* 0xffffffec00fc7947 */ /* 0x000fea000383ffff */
.L_x_58:
[----:B------:R-:W1:Y:S02]  /*2a10*/  SYNCS.PHASECHK.TRANS64.TRYWAIT P1, [UR8+0x6010], RZ ;  /* 0x006010ffff0075a7 */ /* 0x000e640008021108 */
[----:B-1----:R-:W-:Y:S05]  /*2a20*/  @!P1 BRA `(.L_x_58) ;  /* 0xfffffffc00f89947 */ /* 0x002fea000383ffff */
[----:B------:R-:W-:Y:S05]  /*2a30*/  BRA `(.L_x_71) ;  /* 0xfffffff000507947 */ /* 0x000fea000383ffff */
.L_x_59:
[----:B------:R-:W2:Y:S02]  /*2a40*/  SYNCS.PHASECHK.TRANS64.TRYWAIT P0, [UR16+0x6000], R3 ;  /* 0x00600003ff0075a7 */ /* 0x000ea40008001110 */
[----:B--2---:R-:W-:Y:S05]  /*2a50*/  @!P0 BRA `(.L_x_59) ;  /* 0xfffffffc00f88947 */ /* 0x004fea000383ffff */
[----:B------:R-:W-:Y:S05]  /*2a60*/  BRA `(.L_x_72) ;  /* 0xfffffff000d87947 */ /* 0x000fea000383ffff */
.L_x_61:
[----:B------:R-:W2:Y:S02]  /*2a70*/  SYNCS.PHASECHK.TRANS64.TRYWAIT P0, [UR16+0x6010], R3 ;  /* 0x00601003ff0075a7 */ /* 0x000ea40008001110 */
[----:B--2---:R-:W-:Y:S05]  /*2a80*/  @!P0 BRA `(.L_x_61) ;  /* 0xfffffffc00f88947 */ /* 0x004fea000383ffff */
[----:B------:R-:W-:Y:S05]  /*2a90*/  BRA `(.L_x_73) ;  /* 0xfffffff400287947 */ /* 0x000fea000383ffff */
        .weak           $__internal_0_$__cuda_sm10x_tcgen05_guardrail_trap_col_being_dealloced_not_returned_by_alloc
        .type           $__internal_0_$__cuda_sm10x_tcgen05_guardrail_trap_col_being_dealloced_not_returned_by_alloc,@function
        .size           $__internal_0_$__cuda_sm10x_tcgen05_guardrail_trap_col_being_dealloced_not_returned_by_alloc,($__internal_1_$__cuda_sm10x_tcgen05_guardrail_trap_phase_invalid_during_alloc - $__internal_0_$__cuda_sm10x_tcgen05_guardrail_trap_col_being_dealloced_not_returned_by_alloc)
$__internal_0_$__cuda_sm10x_tcgen05_guardrail_trap_col_being_dealloced_not_returned_by_alloc:
[----:B------:R-:W-:Y:S05]  /*2aa0*/  BPT.TRAP 0x1 ;  /* 0x000000040000795c */ /* 0x000fea0000300000 */
[----:B------:R-:W-:-:S04]  /*2ab0*/  IMAD.MOV.U32 R3, RZ, RZ, 0x0 ;  /* 0x00000000ff037424 */ /* 0x000fc800078e00ff */
[----:B------:R-:W-:Y:S05]  /*2ac0*/  RET.REL.NODEC R2 `(gluon_tcgen05) ;  /* 0xffffffd4024c7950 */ /* 0x000fea0003c3ffff */
        .weak           $__internal_1_$__cuda_sm10x_tcgen05_guardrail_trap_phase_invalid_during_alloc
        .type           $__internal_1_$__cuda_sm10x_tcgen05_guardrail_trap_phase_invalid_during_alloc,@function
        .size           $__internal_1_$__cuda_sm10x_tcgen05_guardrail_trap_phase_invalid_during_alloc,($__internal_2_$__cuda_sm10x_tcgen05_guardrail_trap_unallocated_columns_being_dealloced - $__internal_1_$__cuda_sm10x_tcgen05_guardrail_trap_phase_invalid_during_alloc)
$__internal_1_$__cuda_sm10x_tcgen05_guardrail_trap_phase_invalid_during_alloc:
[----:B------:R-:W-:Y:S05]  /*2ad0*/  BPT.TRAP 0x1 ;  /* 0x000000040000795c */ /* 0x000fea0000300000 */
[----:B------:R-:W-:-:S04]  /*2ae0*/  IMAD.MOV.U32 R3, RZ, RZ, 0x0 ;  /* 0x00000000ff037424 */ /* 0x000fc800078e00ff */
[----:B------:R-:W-:Y:S05]  /*2af0*/  RET.REL.NODEC R2 `(gluon_tcgen05) ;  /* 0xffffffd402407950 */ /* 0x000fea0003c3ffff */
        .weak           $__internal_2_$__cuda_sm10x_tcgen05_guardrail_trap_unallocated_columns_being_dealloced
        .type           $__internal_2_$__cuda_sm10x_tcgen05_guardrail_trap_unallocated_columns_being_dealloced,@function
        .size           $__internal_2_$__cuda_sm10x_tcgen05_guardrail_trap_unallocated_columns_being_dealloced,(.L_x_77 - $__internal_2_$__cuda_sm10x_tcgen05_guardrail_trap_unallocated_columns_being_dealloced)
$__internal_2_$__cuda_sm10x_tcgen05_guardrail_trap_unallocated_columns_being_dealloced:
[----:B------:R-:W-:Y:S05]  /*2b00*/  BPT.TRAP 0x1 ;  /* 0x000000040000795c */ /* 0x000fea0000300000 */
[----:B------:R-:W-:-:S04]  /*2b10*/  IMAD.MOV.U32 R3, RZ, RZ, 0x0 ;  /* 0x00000000ff037424 */ /* 0x000fc800078e00ff */
[----:B------:R-:W-:Y:S05]  /*2b20*/  RET.REL.NODEC R2 `(gluon_tcgen05) ;  /* 0xffffffd402347950 */ /* 0x000fea0003c3ffff */
.L_x_74:
[----:B------:R-:W-:-:S00]  /*2b30*/  BRA `(.L_x_74) ;  /* 0xfffffffc00fc7947 */ /* 0x000fc0000383ffff */
[----:B------:R-:W-:-:S00]  /*2b40*/  NOP ;  /* 0x0000000000007918 */ /* 0x000fc00000000000 */
        /* <DEDUP_REMOVED lines=11> */
.L_x_77:


//--------------------- .nv.shared.gluon_tcgen05  --------------------------
	.section	.nv.shared.gluon_tcgen05,"aw",@nobits
	.sectionflags	@""
	.align	16
	.zero		1024


//--------------------- .nv.shared.reserved.0     --------------------------
	.section	.nv.shared.reserved.0,"aw",@nobits
	.align	8
	.weak		__nv_reservedSMEM_offset_0_alias
	.size		__nv_reservedSMEM_offset_0_alias, 0, 64
	.other		__nv_reservedSMEM_offset_0_alias,@"STO_CUDA_RESERVED_SHARED STV_DEFAULT"
__nv_reservedSMEM_offset_0_alias:
	.zero		0
.nv.shared.reserved.0:
	.zero		64
	.weak		__nv_reservedSMEM_allocation_phase
	.type		__nv_reservedSMEM_allocation_phase,@object
	.size		__nv_reservedSMEM_allocation_phase,(.L_0 - __nv_reservedSMEM_allocation_phase)
__nv_reservedSMEM_allocation_phase:
	.zero		1
.L_0:
	.zero		7
	.weak		__nv_reservedSMEM_devtool_atexit_pc
	.type		__nv_reservedSMEM_devtool_atexit_pc,@object
	.size		__nv_reservedSMEM_devtool_atexit_pc,(__nv_reservedSMEM_allocation_mask - __nv_reservedSMEM_devtool_atexit_pc)
__nv_reservedSMEM_devtool_atexit_pc:
	.zero		8
	.weak		__nv_reservedSMEM_allocation_mask
	.type		__nv_reservedSMEM_allocation_mask,@object
	.size		__nv_reservedSMEM_allocation_mask,(.L_2 - __nv_reservedSMEM_allocation_mask)
__nv_reservedSMEM_allocation_mask:
	.zero		4
.L_2:


//--------------------- .nv.constant0.gluon_tcgen05 --------------------------
	.section	.nv.constant0.gluon_tcgen05,"a",@progbits
	.sectionflags	@""
	.align	4
.nv.constant0.gluon_tcgen05:
	.zero		976


//--------------------- SYMBOLS --------------------------

	.type		.nv.reservedSmem.offset0,@object
	.size		.nv.reservedSmem.offset0,0x4
	.type		.nv.reservedSmem.cap,@object
	.size		.nv.reservedSmem.cap,0x4
